//
// Generated by NVIDIA NVVM Compiler
//
// Compiler Build ID: CL-36424714
// Cuda compilation tools, release 13.0, V13.0.88
// Based on NVVM 20.0.0
//

.version 9.0
.target sm_100
.address_size 64

	// .globl	_Z13isingModel_v1PiS_
// _ZZ13isingModel_v3PiS_E13cudaSharedArr has been demoted

.visible .entry _Z13isingModel_v1PiS_(
	.param .u64 .ptr .align 1 _Z13isingModel_v1PiS__param_0,
	.param .u64 .ptr .align 1 _Z13isingModel_v1PiS__param_1
)
{
	.reg .pred 	%p<4>;
	.reg .b16 	%rs<10>;
	.reg .b32 	%r<57>;
	.reg .b64 	%rd<17>;

	ld.param.u64 	%rd2, [_Z13isingModel_v1PiS__param_0];
	ld.param.u64 	%rd3, [_Z13isingModel_v1PiS__param_1];
	cvta.to.global.u64 	%rd4, %rd3;
	cvta.to.global.u64 	%rd5, %rd2;
	mov.u32 	%r2, %tid.x;
	mov.u32 	%r3, %ctaid.x;
	mov.u32 	%r4, %ntid.x;
	mad.lo.s32 	%r5, %r3, %r4, %r2;
	mul.hi.s32 	%r6, %r5, 274877907;
	shr.u32 	%r7, %r6, 31;
	shr.s32 	%r8, %r6, 7;
	add.s32 	%r9, %r8, %r7;
	mul.lo.s32 	%r10, %r9, 2000;
	sub.s32 	%r11, %r5, %r10;
	add.s32 	%r12, %r9, 1999;
	mul.hi.s32 	%r13, %r12, 274877907;
	shr.u32 	%r14, %r13, 31;
	shr.s32 	%r15, %r13, 7;
	add.s32 	%r16, %r15, %r14;
	mul.lo.s32 	%r17, %r16, 2000;
	sub.s32 	%r18, %r12, %r17;
	mad.lo.s32 	%r19, %r18, 2000, %r11;
	mul.wide.s32 	%rd6, %r19, 4;
	add.s64 	%rd7, %rd5, %rd6;
	ld.global.u32 	%r20, [%rd7];
	mul.hi.s32 	%r21, %r9, 274877907;
	shr.u32 	%r22, %r21, 31;
	shr.s32 	%r23, %r21, 7;
	add.s32 	%r24, %r23, %r22;
	mul.lo.s32 	%r25, %r24, 2000;
	sub.s32 	%r26, %r9, %r25;
	mul.lo.s32 	%r27, %r26, 2000;
	setp.lt.s32 	%p1, %r11, 1;
	selp.b32 	%r28, 1999, -1, %p1;
	add.s32 	%r29, %r28, %r11;
	add.s32 	%r30, %r29, %r27;
	mul.wide.s32 	%rd8, %r30, 4;
	add.s64 	%rd9, %rd5, %rd8;
	ld.global.u32 	%r31, [%rd9];
	add.s32 	%r32, %r31, %r20;
	mul.hi.s32 	%r33, %r5, 1125899907;
	shr.u32 	%r34, %r33, 31;
	shr.s32 	%r35, %r33, 20;
	add.s32 	%r36, %r35, %r34;
	mul.lo.s32 	%r37, %r36, 4000000;
	sub.s32 	%r38, %r5, %r37;
	mul.wide.s32 	%rd10, %r38, 4;
	add.s64 	%rd11, %rd5, %rd10;
	ld.global.u32 	%r39, [%rd11];
	add.s32 	%r40, %r32, %r39;
	add.s32 	%r41, %r9, 1;
	mul.hi.s32 	%r42, %r41, 274877907;
	shr.u32 	%r43, %r42, 31;
	shr.s32 	%r44, %r42, 7;
	add.s32 	%r45, %r44, %r43;
	mul.lo.s32 	%r46, %r45, 2000;
	sub.s32 	%r47, %r41, %r46;
	mad.lo.s32 	%r48, %r47, 2000, %r11;
	mul.wide.s32 	%rd12, %r48, 4;
	add.s64 	%rd13, %rd5, %rd12;
	ld.global.u32 	%r49, [%rd13];
	add.s32 	%r50, %r40, %r49;
	cvt.u16.u32 	%rs1, %r11;
	add.s16 	%rs2, %rs1, 1;
	mul.hi.s16 	%rs3, %rs2, -31981;
	add.s16 	%rs4, %rs3, %rs2;
	shr.u16 	%rs5, %rs4, 15;
	shr.s16 	%rs6, %rs4, 10;
	add.s16 	%rs7, %rs6, %rs5;
	mul.lo.s16 	%rs8, %rs7, 2000;
	sub.s16 	%rs9, %rs2, %rs8;
	cvt.s32.s16 	%r51, %rs9;
	add.s32 	%r52, %r27, %r51;
	mul.wide.s32 	%rd14, %r52, 4;
	add.s64 	%rd15, %rd5, %rd14;
	ld.global.u32 	%r53, [%rd15];
	add.s32 	%r1, %r50, %r53;
	mul.wide.s32 	%rd16, %r5, 4;
	add.s64 	%rd1, %rd4, %rd16;
	st.global.u32 	[%rd1], %r1;
	setp.lt.s32 	%p2, %r1, 1;
	@%p2 bra 	$L__BB0_2;
	mov.b32 	%r56, 1;
	st.global.u32 	[%rd1], %r56;
	bra.uni 	$L__BB0_5;
$L__BB0_2:
	setp.gt.s32 	%p3, %r1, -1;
	@%p3 bra 	$L__BB0_4;
	mov.b32 	%r55, -1;
	st.global.u32 	[%rd1], %r55;
	bra.uni 	$L__BB0_5;
$L__BB0_4:
	mov.b32 	%r54, 3;
	st.global.u32 	[%rd1], %r54;
$L__BB0_5:
	bar.sync 	0;
	ret;

}
	// .globl	_Z13isingModel_v2PiS_
.visible .entry _Z13isingModel_v2PiS_(
	.param .u64 .ptr .align 1 _Z13isingModel_v2PiS__param_0,
	.param .u64 .ptr .align 1 _Z13isingModel_v2PiS__param_1
)
{
	.reg .pred 	%p<8>;
	.reg .b32 	%r<122>;
	.reg .b64 	%rd<26>;

	ld.param.u64 	%rd6, [_Z13isingModel_v2PiS__param_0];
	ld.param.u64 	%rd5, [_Z13isingModel_v2PiS__param_1];
	cvta.to.global.u64 	%rd1, %rd6;
	mov.u32 	%r21, %tid.x;
	mov.u32 	%r22, %ctaid.x;
	mov.u32 	%r23, %ntid.x;
	mad.lo.s32 	%r1, %r22, %r23, %r21;
	mul.hi.s32 	%r24, %r1, 1374389535;
	shr.u32 	%r25, %r24, 31;
	shr.s32 	%r26, %r24, 5;
	add.s32 	%r27, %r26, %r25;
	mul.lo.s32 	%r28, %r27, 100;
	sub.s32 	%r29, %r1, %r28;
	mul.lo.s32 	%r2, %r29, 20;
	setp.gt.s32 	%p1, %r1, 9999;
	@%p1 bra 	$L__BB1_15;
	mul.lo.s32 	%r118, %r27, 20;
	add.s32 	%r4, %r118, 19;
	add.s32 	%r5, %r2, 1999;
	cvta.to.global.u64 	%rd7, %rd5;
	add.s64 	%rd2, %rd7, 4;
$L__BB1_2:
	add.s32 	%r35, %r118, 1999;
	mul.hi.s32 	%r36, %r35, 274877907;
	shr.u32 	%r37, %r36, 31;
	shr.s32 	%r38, %r36, 7;
	add.s32 	%r39, %r38, %r37;
	mul.lo.s32 	%r40, %r39, 2000;
	sub.s32 	%r41, %r35, %r40;
	mul.lo.s32 	%r7, %r41, 2000;
	mul.hi.s32 	%r42, %r118, 274877907;
	shr.u32 	%r43, %r42, 31;
	shr.s32 	%r44, %r42, 7;
	add.s32 	%r45, %r44, %r43;
	mul.lo.s32 	%r46, %r45, 2000;
	sub.s32 	%r47, %r118, %r46;
	mul.lo.s32 	%r8, %r47, 2000;
	add.s32 	%r9, %r118, 1;
	mul.hi.s32 	%r48, %r9, 274877907;
	shr.u32 	%r49, %r48, 31;
	shr.s32 	%r50, %r48, 7;
	add.s32 	%r51, %r50, %r49;
	mul.lo.s32 	%r52, %r51, 2000;
	sub.s32 	%r53, %r9, %r52;
	mul.lo.s32 	%r10, %r53, 2000;
	mad.lo.s32 	%r119, %r118, 2000, %r2;
	mov.b32 	%r120, 1999;
	mov.u32 	%r121, %r5;
$L__BB1_3:
	mul.wide.s32 	%rd8, %r119, 4;
	add.s64 	%rd3, %rd2, %rd8;
	add.s32 	%r54, %r121, -1999;
	mul.hi.s32 	%r55, %r54, 274877907;
	shr.u32 	%r56, %r55, 31;
	shr.s32 	%r57, %r55, 7;
	add.s32 	%r58, %r57, %r56;
	mul.lo.s32 	%r59, %r58, 2000;
	sub.s32 	%r60, %r54, %r59;
	add.s32 	%r61, %r60, %r7;
	mul.wide.s32 	%rd9, %r61, 4;
	add.s64 	%rd10, %rd1, %rd9;
	ld.global.u32 	%r62, [%rd10];
	mul.hi.s32 	%r63, %r121, 274877907;
	shr.u32 	%r64, %r63, 31;
	shr.s32 	%r65, %r63, 7;
	add.s32 	%r66, %r65, %r64;
	mul.lo.s32 	%r67, %r66, 2000;
	sub.s32 	%r68, %r121, %r67;
	add.s32 	%r69, %r68, %r8;
	mul.wide.s32 	%rd11, %r69, 4;
	add.s64 	%rd12, %rd1, %rd11;
	ld.global.u32 	%r70, [%rd12];
	add.s32 	%r71, %r70, %r62;
	add.s32 	%r72, %r60, %r8;
	mul.wide.s32 	%rd13, %r72, 4;
	add.s64 	%rd14, %rd1, %rd13;
	ld.global.u32 	%r73, [%rd14];
	add.s32 	%r74, %r71, %r73;
	add.s32 	%r75, %r60, %r10;
	mul.wide.s32 	%rd15, %r75, 4;
	add.s64 	%rd16, %rd1, %rd15;
	ld.global.u32 	%r76, [%rd16];
	add.s32 	%r77, %r74, %r76;
	add.s32 	%r78, %r121, -1998;
	mul.hi.s32 	%r79, %r78, 274877907;
	shr.u32 	%r80, %r79, 31;
	shr.s32 	%r81, %r79, 7;
	add.s32 	%r82, %r81, %r80;
	mul.lo.s32 	%r83, %r82, 2000;
	sub.s32 	%r15, %r78, %r83;
	add.s32 	%r84, %r15, %r8;
	mul.wide.s32 	%rd17, %r84, 4;
	add.s64 	%rd4, %rd1, %rd17;
	ld.global.u32 	%r85, [%rd4];
	add.s32 	%r16, %r77, %r85;
	st.global.u32 	[%rd3+-4], %r16;
	setp.lt.s32 	%p2, %r16, 1;
	@%p2 bra 	$L__BB1_5;
	mov.b32 	%r88, 1;
	st.global.u32 	[%rd3+-4], %r88;
	bra.uni 	$L__BB1_8;
$L__BB1_5:
	setp.gt.s32 	%p3, %r16, -1;
	@%p3 bra 	$L__BB1_7;
	mov.b32 	%r87, -1;
	st.global.u32 	[%rd3+-4], %r87;
	bra.uni 	$L__BB1_8;
$L__BB1_7:
	mov.b32 	%r86, 3;
	st.global.u32 	[%rd3+-4], %r86;
$L__BB1_8:
	add.s32 	%r89, %r15, %r7;
	mul.wide.s32 	%rd18, %r89, 4;
	add.s64 	%rd19, %rd1, %rd18;
	ld.global.u32 	%r90, [%rd19];
	add.s32 	%r91, %r121, 1;
	mul.hi.s32 	%r92, %r91, 274877907;
	shr.u32 	%r93, %r92, 31;
	shr.s32 	%r94, %r92, 7;
	add.s32 	%r95, %r94, %r93;
	mul.lo.s32 	%r96, %r95, 2000;
	sub.s32 	%r97, %r91, %r96;
	add.s32 	%r98, %r97, %r8;
	mul.wide.s32 	%rd20, %r98, 4;
	add.s64 	%rd21, %rd1, %rd20;
	ld.global.u32 	%r99, [%rd21];
	add.s32 	%r100, %r99, %r90;
	ld.global.u32 	%r101, [%rd4];
	add.s32 	%r102, %r100, %r101;
	add.s32 	%r103, %r15, %r10;
	mul.wide.s32 	%rd22, %r103, 4;
	add.s64 	%rd23, %rd1, %rd22;
	ld.global.u32 	%r104, [%rd23];
	add.s32 	%r105, %r102, %r104;
	add.s32 	%r106, %r121, -1997;
	mul.hi.s32 	%r107, %r106, 274877907;
	shr.u32 	%r108, %r107, 31;
	shr.s32 	%r109, %r107, 7;
	add.s32 	%r110, %r109, %r108;
	mul.lo.s32 	%r111, %r110, 2000;
	sub.s32 	%r112, %r106, %r111;
	add.s32 	%r113, %r112, %r8;
	mul.wide.s32 	%rd24, %r113, 4;
	add.s64 	%rd25, %rd1, %rd24;
	ld.global.u32 	%r114, [%rd25];
	add.s32 	%r17, %r105, %r114;
	st.global.u32 	[%rd3], %r17;
	setp.gt.s32 	%p4, %r17, 0;
	@%p4 bra 	$L__BB1_12;
	setp.lt.s32 	%p5, %r17, 0;
	@%p5 bra 	$L__BB1_11;
	mov.b32 	%r115, 3;
	st.global.u32 	[%rd3], %r115;
	bra.uni 	$L__BB1_13;
$L__BB1_11:
	mov.b32 	%r116, -1;
	st.global.u32 	[%rd3], %r116;
	bra.uni 	$L__BB1_13;
$L__BB1_12:
	mov.b32 	%r117, 1;
	st.global.u32 	[%rd3], %r117;
$L__BB1_13:
	add.s32 	%r121, %r121, 2;
	add.s32 	%r120, %r120, 2;
	add.s32 	%r119, %r119, 2;
	setp.ne.s32 	%p6, %r120, 2019;
	@%p6 bra 	$L__BB1_3;
	setp.ne.s32 	%p7, %r118, %r4;
	mov.u32 	%r118, %r9;
	@%p7 bra 	$L__BB1_2;
$L__BB1_15:
	bar.sync 	0;
	ret;

}
	// .globl	_Z13isingModel_v3PiS_
.visible .entry _Z13isingModel_v3PiS_(
	.param .u64 .ptr .align 1 _Z13isingModel_v3PiS__param_0,
	.param .u64 .ptr .align 1 _Z13isingModel_v3PiS__param_1
)
{
	.reg .pred 	%p<21>;
	.reg .b16 	%rs<31>;
	.reg .b32 	%r<234>;
	.reg .b64 	%rd<17>;
	// demoted variable
	.shared .align 4 .b8 _ZZ13isingModel_v3PiS_E13cudaSharedArr[8000];
	ld.param.u64 	%rd5, [_Z13isingModel_v3PiS__param_0];
	ld.param.u64 	%rd4, [_Z13isingModel_v3PiS__param_1];
	cvta.to.global.u64 	%rd1, %rd5;
	mov.u32 	%r1, %tid.x;
	mov.u32 	%r46, %ctaid.x;
	mov.u32 	%r2, %ntid.x;
	mad.lo.s32 	%r3, %r46, %r2, %r1;
	mul.hi.s32 	%r47, %r3, 1374389535;
	shr.u32 	%r48, %r47, 31;
	shr.s32 	%r49, %r47, 5;
	add.s32 	%r50, %r49, %r48;
	mul.lo.s32 	%r4, %r50, 20;
	mul.lo.s32 	%r51, %r50, 100;
	sub.s32 	%r52, %r3, %r51;
	mul.lo.s32 	%r5, %r52, 20;
	add.s32 	%r6, %r4, 20;
	setp.gt.s32 	%p1, %r3, 9999;
	@%p1 bra 	$L__BB2_5;
	mov.u32 	%r224, %r4;
$L__BB2_2:
	mul.lo.s32 	%r8, %r224, 2000;
	mul.hi.s32 	%r53, %r224, 1717986919;
	shr.u32 	%r54, %r53, 31;
	shr.s32 	%r55, %r53, 3;
	add.s32 	%r56, %r55, %r54;
	mul.lo.s32 	%r57, %r56, 20;
	sub.s32 	%r58, %r224, %r57;
	mul.lo.s32 	%r9, %r58, 100;
	mov.u32 	%r225, %r5;
$L__BB2_3:
	add.s32 	%r59, %r225, %r8;
	mul.wide.s32 	%rd6, %r59, 4;
	add.s64 	%rd7, %rd1, %rd6;
	ld.global.u32 	%r60, [%rd7];
	mul.hi.s32 	%r61, %r225, 1374389535;
	shr.u32 	%r62, %r61, 31;
	shr.s32 	%r63, %r61, 5;
	add.s32 	%r64, %r63, %r62;
	mul.lo.s32 	%r65, %r64, 100;
	sub.s32 	%r66, %r225, %r65;
	add.s32 	%r67, %r66, %r9;
	shl.b32 	%r68, %r67, 2;
	mov.u32 	%r69, _ZZ13isingModel_v3PiS_E13cudaSharedArr;
	add.s32 	%r70, %r69, %r68;
	st.shared.u32 	[%r70], %r60;
	add.s32 	%r71, %r225, 1;
	ld.global.u32 	%r72, [%rd7+4];
	mul.hi.s32 	%r73, %r71, 1374389535;
	shr.u32 	%r74, %r73, 31;
	shr.s32 	%r75, %r73, 5;
	add.s32 	%r76, %r75, %r74;
	mul.lo.s32 	%r77, %r76, 100;
	sub.s32 	%r78, %r71, %r77;
	add.s32 	%r79, %r78, %r9;
	shl.b32 	%r80, %r79, 2;
	add.s32 	%r81, %r69, %r80;
	st.shared.u32 	[%r81], %r72;
	add.s32 	%r82, %r225, 2;
	ld.global.u32 	%r83, [%rd7+8];
	mul.hi.s32 	%r84, %r82, 1374389535;
	shr.u32 	%r85, %r84, 31;
	shr.s32 	%r86, %r84, 5;
	add.s32 	%r87, %r86, %r85;
	mul.lo.s32 	%r88, %r87, 100;
	sub.s32 	%r89, %r82, %r88;
	add.s32 	%r90, %r89, %r9;
	shl.b32 	%r91, %r90, 2;
	add.s32 	%r92, %r69, %r91;
	st.shared.u32 	[%r92], %r83;
	add.s32 	%r93, %r225, 3;
	ld.global.u32 	%r94, [%rd7+12];
	mul.hi.s32 	%r95, %r93, 1374389535;
	shr.u32 	%r96, %r95, 31;
	shr.s32 	%r97, %r95, 5;
	add.s32 	%r98, %r97, %r96;
	mul.lo.s32 	%r99, %r98, 100;
	sub.s32 	%r100, %r93, %r99;
	add.s32 	%r101, %r100, %r9;
	shl.b32 	%r102, %r101, 2;
	add.s32 	%r103, %r69, %r102;
	st.shared.u32 	[%r103], %r94;
	add.s32 	%r11, %r225, 4;
	add.s32 	%r104, %r5, 16;
	setp.ne.s32 	%p2, %r225, %r104;
	mov.u32 	%r225, %r11;
	@%p2 bra 	$L__BB2_3;
	add.s32 	%r12, %r224, 1;
	setp.lt.s32 	%p3, %r12, %r6;
	setp.lt.s32 	%p4, %r224, 1999;
	and.pred  	%p5, %p3, %p4;
	mov.u32 	%r224, %r12;
	@%p5 bra 	$L__BB2_2;
$L__BB2_5:
	setp.gt.s32 	%p6, %r3, 9999;
	bar.sync 	0;
	@%p6 bra 	$L__BB2_27;
	add.s32 	%r105, %r4, 1999;
	mul.hi.s32 	%r106, %r105, 274877907;
	shr.u32 	%r107, %r106, 31;
	shr.s32 	%r108, %r106, 7;
	add.s32 	%r109, %r108, %r107;
	mul.lo.s32 	%r110, %r109, 2000;
	sub.s32 	%r111, %r105, %r110;
	mul.lo.s32 	%r13, %r111, 2000;
	add.s32 	%r14, %r5, 1999;
	mul.hi.u32 	%r112, %r14, 274877907;
	shr.u32 	%r113, %r112, 7;
	mul.lo.s32 	%r114, %r113, 2000;
	sub.s32 	%r15, %r14, %r114;
	add.s32 	%r16, %r2, -1;
	add.s32 	%r115, %r5, 20;
	mul.hi.s32 	%r116, %r115, 274877907;
	shr.u32 	%r117, %r116, 31;
	shr.s32 	%r118, %r116, 7;
	add.s32 	%r119, %r118, %r117;
	mul.lo.s32 	%r120, %r119, 2000;
	sub.s32 	%r17, %r115, %r120;
	cvta.to.global.u64 	%rd2, %rd4;
	mov.u32 	%r226, %r4;
$L__BB2_7:
	add.s32 	%r122, %r226, 1999;
	mul.hi.s32 	%r123, %r122, 274877907;
	shr.u32 	%r124, %r123, 31;
	shr.u32 	%r125, %r123, 7;
	add.s32 	%r126, %r125, %r124;
	mul.lo.s32 	%r127, %r126, 2000;
	sub.s32 	%r128, %r122, %r127;
	cvt.u16.u32 	%rs1, %r128;
	mul.hi.s16 	%rs2, %rs1, 26215;
	shr.u16 	%rs3, %rs2, 15;
	shr.s16 	%rs4, %rs2, 3;
	add.s16 	%rs5, %rs4, %rs3;
	mul.lo.s16 	%rs6, %rs5, 20;
	sub.s16 	%rs7, %rs1, %rs6;
	mul.lo.s16 	%rs8, %rs7, 100;
	cvt.s32.s16 	%r19, %rs8;
	add.s32 	%r20, %r226, 1;
	mul.hi.s32 	%r129, %r20, 274877907;
	shr.u32 	%r130, %r129, 31;
	shr.s32 	%r131, %r129, 7;
	add.s32 	%r132, %r131, %r130;
	mul.lo.s32 	%r133, %r132, 2000;
	sub.s32 	%r134, %r20, %r133;
	cvt.u16.u32 	%rs9, %r134;
	mul.hi.s16 	%rs10, %rs9, 26215;
	shr.u16 	%rs11, %rs10, 15;
	shr.s16 	%rs12, %rs10, 3;
	add.s16 	%rs13, %rs12, %rs11;
	mul.lo.s16 	%rs14, %rs13, 20;
	sub.s16 	%rs15, %rs9, %rs14;
	mul.lo.s16 	%rs16, %rs15, 100;
	cvt.s32.s16 	%r21, %rs16;
	mul.lo.s32 	%r22, %r134, 2000;
	mul.hi.s32 	%r135, %r226, 1717986919;
	shr.u32 	%r136, %r135, 31;
	shr.s32 	%r137, %r135, 3;
	add.s32 	%r138, %r137, %r136;
	mul.lo.s32 	%r139, %r138, 20;
	sub.s32 	%r140, %r226, %r139;
	mul.lo.s32 	%r23, %r140, 100;
	mul.hi.s32 	%r141, %r226, 274877907;
	shr.u32 	%r142, %r141, 31;
	shr.s32 	%r143, %r141, 7;
	add.s32 	%r144, %r143, %r142;
	mul.lo.s32 	%r145, %r144, 2000;
	sub.s32 	%r24, %r226, %r145;
	mad.lo.s32 	%r228, %r226, 2000, %r5;
	mov.b32 	%r227, 1999;
	mad.lo.s32 	%r192, %r24, 2000, %r15;
	mul.wide.s32 	%rd12, %r192, 4;
	add.s64 	%rd13, %rd1, %rd12;
	mad.lo.s32 	%r205, %r24, 2000, %r17;
	mul.wide.s32 	%rd14, %r205, 4;
	add.s64 	%rd15, %rd1, %rd14;
	mov.u32 	%r229, %r14;
$L__BB2_8:
	setp.ne.s32 	%p7, %r226, %r4;
	add.s32 	%r29, %r229, -1999;
	@%p7 bra 	$L__BB2_10;
	mul.hi.s32 	%r156, %r29, 274877907;
	shr.u32 	%r157, %r156, 31;
	shr.s32 	%r158, %r156, 7;
	add.s32 	%r159, %r158, %r157;
	mul.lo.s32 	%r160, %r159, 2000;
	sub.s32 	%r161, %r29, %r160;
	add.s32 	%r162, %r161, %r13;
	mul.wide.s32 	%rd8, %r162, 4;
	add.s64 	%rd9, %rd1, %rd8;
	ld.global.u32 	%r230, [%rd9];
	bra.uni 	$L__BB2_11;
$L__BB2_10:
	mul.hi.s32 	%r146, %r29, 1374389535;
	shr.u32 	%r147, %r146, 31;
	shr.s32 	%r148, %r146, 5;
	add.s32 	%r149, %r148, %r147;
	mul.lo.s32 	%r150, %r149, 100;
	sub.s32 	%r151, %r29, %r150;
	add.s32 	%r152, %r151, %r19;
	shl.b32 	%r153, %r152, 2;
	mov.u32 	%r154, _ZZ13isingModel_v3PiS_E13cudaSharedArr;
	add.s32 	%r155, %r154, %r153;
	ld.shared.u32 	%r230, [%r155];
$L__BB2_11:
	add.s32 	%r163, %r4, 19;
	setp.ne.s32 	%p8, %r226, %r163;
	@%p8 bra 	$L__BB2_13;
	mul.hi.s32 	%r174, %r29, 274877907;
	shr.u32 	%r175, %r174, 31;
	shr.s32 	%r176, %r174, 7;
	add.s32 	%r177, %r176, %r175;
	mul.lo.s32 	%r178, %r177, 2000;
	sub.s32 	%r179, %r29, %r178;
	add.s32 	%r180, %r179, %r22;
	mul.wide.s32 	%rd10, %r180, 4;
	add.s64 	%rd11, %rd1, %rd10;
	ld.global.u32 	%r231, [%rd11];
	bra.uni 	$L__BB2_14;
$L__BB2_13:
	mul.hi.s32 	%r164, %r29, 1374389535;
	shr.u32 	%r165, %r164, 31;
	shr.s32 	%r166, %r164, 5;
	add.s32 	%r167, %r166, %r165;
	mul.lo.s32 	%r168, %r167, 100;
	sub.s32 	%r169, %r29, %r168;
	add.s32 	%r170, %r169, %r21;
	shl.b32 	%r171, %r170, 2;
	mov.u32 	%r172, _ZZ13isingModel_v3PiS_E13cudaSharedArr;
	add.s32 	%r173, %r172, %r171;
	ld.shared.u32 	%r231, [%r173];
$L__BB2_14:
	setp.ne.s32 	%p9, %r1, 0;
	setp.ne.s32 	%p10, %r227, 1999;
	or.pred  	%p11, %p9, %p10;
	@%p11 bra 	$L__BB2_16;
	ld.global.u32 	%r232, [%rd13];
	bra.uni 	$L__BB2_17;
$L__BB2_16:
	mul.hi.s32 	%r181, %r229, 274877907;
	shr.u32 	%r182, %r181, 31;
	shr.u32 	%r183, %r181, 7;
	add.s32 	%r184, %r183, %r182;
	mul.lo.s32 	%r185, %r184, 2000;
	sub.s32 	%r186, %r229, %r185;
	cvt.u16.u32 	%rs17, %r186;
	mul.hi.s16 	%rs18, %rs17, 5243;
	shr.u16 	%rs19, %rs18, 15;
	shr.s16 	%rs20, %rs18, 3;
	add.s16 	%rs21, %rs20, %rs19;
	mul.lo.s16 	%rs22, %rs21, 100;
	sub.s16 	%rs23, %rs17, %rs22;
	cvt.s32.s16 	%r187, %rs23;
	add.s32 	%r188, %r23, %r187;
	shl.b32 	%r189, %r188, 2;
	mov.u32 	%r190, _ZZ13isingModel_v3PiS_E13cudaSharedArr;
	add.s32 	%r191, %r190, %r189;
	ld.shared.u32 	%r232, [%r191];
$L__BB2_17:
	setp.ne.s32 	%p12, %r1, %r16;
	setp.ne.s32 	%p13, %r227, 2018;
	or.pred  	%p14, %p12, %p13;
	@%p14 bra 	$L__BB2_19;
	ld.global.u32 	%r233, [%rd15];
	bra.uni 	$L__BB2_20;
$L__BB2_19:
	add.s32 	%r193, %r229, -1998;
	mul.hi.s32 	%r194, %r193, 274877907;
	shr.u32 	%r195, %r194, 31;
	shr.u32 	%r196, %r194, 7;
	add.s32 	%r197, %r196, %r195;
	mul.lo.s32 	%r198, %r197, 2000;
	sub.s32 	%r199, %r193, %r198;
	cvt.u16.u32 	%rs24, %r199;
	mul.hi.s16 	%rs25, %rs24, 5243;
	shr.u16 	%rs26, %rs25, 15;
	shr.s16 	%rs27, %rs25, 3;
	add.s16 	%rs28, %rs27, %rs26;
	mul.lo.s16 	%rs29, %rs28, 100;
	sub.s16 	%rs30, %rs24, %rs29;
	cvt.s32.s16 	%r200, %rs30;
	add.s32 	%r201, %r23, %r200;
	shl.b32 	%r202, %r201, 2;
	mov.u32 	%r203, _ZZ13isingModel_v3PiS_E13cudaSharedArr;
	add.s32 	%r204, %r203, %r202;
	ld.shared.u32 	%r233, [%r204];
$L__BB2_20:
	mul.wide.s32 	%rd16, %r228, 4;
	add.s64 	%rd3, %rd2, %rd16;
	mul.hi.s32 	%r206, %r29, 1374389535;
	shr.u32 	%r207, %r206, 31;
	shr.s32 	%r208, %r206, 5;
	add.s32 	%r209, %r208, %r207;
	mul.lo.s32 	%r210, %r209, 100;
	sub.s32 	%r211, %r29, %r210;
	add.s32 	%r212, %r211, %r23;
	shl.b32 	%r213, %r212, 2;
	mov.u32 	%r214, _ZZ13isingModel_v3PiS_E13cudaSharedArr;
	add.s32 	%r215, %r214, %r213;
	ld.shared.u32 	%r216, [%r215];
	add.s32 	%r217, %r231, %r230;
	add.s32 	%r218, %r217, %r232;
	add.s32 	%r219, %r218, %r233;
	add.s32 	%r42, %r219, %r216;
	st.global.u32 	[%rd3], %r42;
	setp.lt.s32 	%p15, %r42, 1;
	@%p15 bra 	$L__BB2_22;
	mov.b32 	%r222, 1;
	st.global.u32 	[%rd3], %r222;
	bra.uni 	$L__BB2_25;
$L__BB2_22:
	setp.gt.s32 	%p16, %r42, -1;
	@%p16 bra 	$L__BB2_24;
	mov.b32 	%r221, -1;
	st.global.u32 	[%rd3], %r221;
	bra.uni 	$L__BB2_25;
$L__BB2_24:
	mov.b32 	%r220, 3;
	st.global.u32 	[%rd3], %r220;
$L__BB2_25:
	add.s32 	%r229, %r229, 1;
	add.s32 	%r228, %r228, 1;
	add.s32 	%r227, %r227, 1;
	setp.ne.s32 	%p17, %r227, 2019;
	@%p17 bra 	$L__BB2_8;
	add.s32 	%r223, %r4, 20;
	setp.lt.s32 	%p18, %r20, %r223;
	setp.lt.s32 	%p19, %r226, 1999;
	and.pred  	%p20, %p18, %p19;
	mov.u32 	%r226, %r20;
	@%p20 bra 	$L__BB2_7;
$L__BB2_27:
	ret;

}


// ===== COMPILED SASS (sm_100) =====

	.target	sm_100

	.elftype	@"ET_EXEC"


//--------------------- .note.nv.tkinfo           --------------------------
	.section	.note.nv.tkinfo,"",@"SHT_NOTE"
	.sectionflags	@"SHF_NOTE_NV_TKINFO"
	.tkinfo
        /*0018*/ 	.word	0x00000002
        /*0030*/ 	.string	""
        /*0030*/ 	.string	"ptxas"
        /*0030*/ 	.string	"Cuda compilation tools, release 13.0, V13.0.88"
        /*0030*/ 	.string	"Build cuda_13.0.r13.0/compiler.36424714_0"
        /*0030*/ 	.string	"-arch sm_100 -m 64 "



//--------------------- .note.nv.cuinfo           --------------------------
	.section	.note.nv.cuinfo,"",@"SHT_NOTE"
	.sectionflags	@"SHF_NOTE_NV_CUINFO"
        /*0018*/ 	.short	0x0002
        /*001a*/ 	.short	0x0064
        /*001c*/ 	.short	0x0082
	.zero		2


//--------------------- .nv.info                  --------------------------
	.section	.nv.info,"",@"SHT_CUDA_INFO"
	.align	4


	//----- nvinfo : EIATTR_REGCOUNT
	.align		4
        /*0000*/ 	.byte	0x04, 0x2f
        /*0002*/ 	.short	(.L_1 - .L_0)
	.align		4
.L_0:
        /*0004*/ 	.word	index@(_Z13isingModel_v1PiS_)
        /*0008*/ 	.word	0x00000012


	//----- nvinfo : EIATTR_FRAME_SIZE
	.align		4
.L_1:
        /*000c*/ 	.byte	0x04, 0x11
        /*000e*/ 	.short	(.L_3 - .L_2)
	.align		4
.L_2:
        /*0010*/ 	.word	index@(_Z13isingModel_v1PiS_)
        /*0014*/ 	.word	0x00000000


	//----- nvinfo : EIATTR_REGCOUNT
	.align		4
.L_3:
        /*0018*/ 	.byte	0x04, 0x2f
        /*001a*/ 	.short	(.L_5 - .L_4)
	.align		4
.L_4:
        /*001c*/ 	.word	index@(_Z13isingModel_v2PiS_)
        /*0020*/ 	.word	0x00000020


	//----- nvinfo : EIATTR_FRAME_SIZE
	.align		4
.L_5:
        /*0024*/ 	.byte	0x04, 0x11
        /*0026*/ 	.short	(.L_7 - .L_6)
	.align		4
.L_6:
        /*0028*/ 	.word	index@(_Z13isingModel_v2PiS_)
        /*002c*/ 	.word	0x00000000


	//----- nvinfo : EIATTR_REGCOUNT
	.align		4
.L_7:
        /*0030*/ 	.byte	0x04, 0x2f
        /*0032*/ 	.short	(.L_9 - .L_8)
	.align		4
.L_8:
        /*0034*/ 	.word	index@(_Z13isingModel_v3PiS_)
        /*0038*/ 	.word	0x00000020


	//----- nvinfo : EIATTR_FRAME_SIZE
	.align		4
.L_9:
        /*003c*/ 	.byte	0x04, 0x11
        /*003e*/ 	.short	(.L_11 - .L_10)
	.align		4
.L_10:
        /*0040*/ 	.word	index@(_Z13isingModel_v3PiS_)
        /*0044*/ 	.word	0x00000000


	//----- nvinfo : EIATTR_MIN_STACK_SIZE
	.align		4
.L_11:
        /*0048*/ 	.byte	0x04, 0x12
        /*004a*/ 	.short	(.L_13 - .L_12)
	.align		4
.L_12:
        /*004c*/ 	.word	index@(_Z13isingModel_v3PiS_)
        /*0050*/ 	.word	0x00000000


	//----- nvinfo : EIATTR_MIN_STACK_SIZE
	.align		4
.L_13:
        /*0054*/ 	.byte	0x04, 0x12
        /*0056*/ 	.short	(.L_15 - .L_14)
	.align		4
.L_14:
        /*0058*/ 	.word	index@(_Z13isingModel_v2PiS_)
        /*005c*/ 	.word	0x00000000


	//----- nvinfo : EIATTR_MIN_STACK_SIZE
	.align		4
.L_15:
        /*0060*/ 	.byte	0x04, 0x12
        /*0062*/ 	.short	(.L_17 - .L_16)
	.align		4
.L_16:
        /*0064*/ 	.word	index@(_Z13isingModel_v1PiS_)
        /*0068*/ 	.word	0x00000000
.L_17:


//--------------------- .nv.compat                --------------------------
	.section	.nv.compat,"",@"SHT_CUDA_COMPAT_INFO"
	.align	4
        /*0000*/ 	.byte	0x02, 0x09, 0x00, 0x00, 0x02, 0x02, 0x01, 0x00, 0x02, 0x05, 0x05, 0x00, 0x03, 0x07, 0x01, 0x01
        /*0010*/ 	.byte	0x02, 0x03, 0x00, 0x00, 0x02, 0x06, 0x01, 0x00, 0x04, 0x0b, 0x08, 0x00, 0x09, 0x00, 0x00, 0x00
        /*0020*/ 	.byte	0x00, 0x00, 0x00, 0x00


//--------------------- .nv.info._Z13isingModel_v3PiS_ --------------------------
	.section	.nv.info._Z13isingModel_v3PiS_,"",@"SHT_CUDA_INFO"
	.sectionflags	@""
	.align	4


	//----- nvinfo : EIATTR_CUDA_API_VERSION
	.align		4
        /*0000*/ 	.byte	0x04, 0x37
        /*0002*/ 	.short	(.L_19 - .L_18)
.L_18:
        /*0004*/ 	.word	0x00000082


	//----- nvinfo : EIATTR_KPARAM_INFO
	.align		4
.L_19:
        /*0008*/ 	.byte	0x04, 0x17
        /*000a*/ 	.short	(.L_21 - .L_20)
.L_20:
        /*000c*/ 	.word	0x00000000
        /*0010*/ 	.short	0x0001
        /*0012*/ 	.short	0x0008
        /*0014*/ 	.byte	0x00, 0xf5, 0x21, 0x00


	//----- nvinfo : EIATTR_KPARAM_INFO
	.align		4
.L_21:
        /*0018*/ 	.byte	0x04, 0x17
        /*001a*/ 	.short	(.L_23 - .L_22)
.L_22:
        /*001c*/ 	.word	0x00000000
        /*0020*/ 	.short	0x0000
        /*0022*/ 	.short	0x0000
        /*0024*/ 	.byte	0x00, 0xf5, 0x21, 0x00


	//----- nvinfo : EIATTR_SPARSE_MMA_MASK
	.align		4
.L_23:
        /*0028*/ 	.byte	0x03, 0x50
        /*002a*/ 	.short	0x0000


	//----- nvinfo : EIATTR_MAXREG_COUNT
	.align		4
        /*002c*/ 	.byte	0x03, 0x1b
        /*002e*/ 	.short	0x00ff


	//----- nvinfo : EIATTR_NUM_BARRIERS
	.align		4
        /*0030*/ 	.byte	0x02, 0x4c
        /*0032*/ 	.byte	0x01
	.zero		1


	//----- nvinfo : EIATTR_MERCURY_ISA_VERSION
	.align		4
        /*0034*/ 	.byte	0x03, 0x5f
        /*0036*/ 	.short	0x0101


	//----- nvinfo : EIATTR_VRC_CTA_INIT_COUNT
	.align		4
        /*0038*/ 	.byte	0x02, 0x4a
	.zero		1
	.zero		1


	//----- nvinfo : EIATTR_EXIT_INSTR_OFFSETS
	.align		4
        /*003c*/ 	.byte	0x04, 0x1c
        /*003e*/ 	.short	(.L_25 - .L_24)


	//   ....[0]....
.L_24:
        /*0040*/ 	.word	0x000004d0


	//   ....[1]....
        /*0044*/ 	.word	0x00001170


	//   ....[2]....
        /*0048*/ 	.word	0x000011c0


	//----- nvinfo : EIATTR_CRS_STACK_SIZE
	.align		4
.L_25:
        /*004c*/ 	.byte	0x04, 0x1e
        /*004e*/ 	.short	(.L_27 - .L_26)
.L_26:
        /*0050*/ 	.word	0x00000000


	//----- nvinfo : EIATTR_CBANK_PARAM_SIZE
	.align		4
.L_27:
        /*0054*/ 	.byte	0x03, 0x19
        /*0056*/ 	.short	0x0010


	//----- nvinfo : EIATTR_PARAM_CBANK
	.align		4
        /*0058*/ 	.byte	0x04, 0x0a
        /*005a*/ 	.short	(.L_29 - .L_28)
	.align		4
.L_28:
        /*005c*/ 	.word	index@(.nv.constant0._Z13isingModel_v3PiS_)
        /*0060*/ 	.short	0x0380
        /*0062*/ 	.short	0x0010


	//----- nvinfo : EIATTR_SW_WAR
	.align		4
.L_29:
        /*0064*/ 	.byte	0x04, 0x36
        /*0066*/ 	.short	(.L_31 - .L_30)
.L_30:
        /*0068*/ 	.word	0x00000008
.L_31:


//--------------------- .nv.info._Z13isingModel_v2PiS_ --------------------------
	.section	.nv.info._Z13isingModel_v2PiS_,"",@"SHT_CUDA_INFO"
	.sectionflags	@""
	.align	4


	//----- nvinfo : EIATTR_CUDA_API_VERSION
	.align		4
        /*0000*/ 	.byte	0x04, 0x37
        /*0002*/ 	.short	(.L_33 - .L_32)
.L_32:
        /*0004*/ 	.word	0x00000082


	//----- nvinfo : EIATTR_KPARAM_INFO
	.align		4
.L_33:
        /*0008*/ 	.byte	0x04, 0x17
        /*000a*/ 	.short	(.L_35 - .L_34)
.L_34:
        /*000c*/ 	.word	0x00000000
        /*0010*/ 	.short	0x0001
        /*0012*/ 	.short	0x0008
        /*0014*/ 	.byte	0x00, 0xf5, 0x21, 0x00


	//----- nvinfo : EIATTR_KPARAM_INFO
	.align		4
.L_35:
        /*0018*/ 	.byte	0x04, 0x17
        /*001a*/ 	.short	(.L_37 - .L_36)
.L_36:
        /*001c*/ 	.word	0x00000000
        /*0020*/ 	.short	0x0000
        /*0022*/ 	.short	0x0000
        /*0024*/ 	.byte	0x00, 0xf5, 0x21, 0x00


	//----- nvinfo : EIATTR_SPARSE_MMA_MASK
	.align		4
.L_37:
        /*0028*/ 	.byte	0x03, 0x50
        /*002a*/ 	.short	0x0000


	//----- nvinfo : EIATTR_MAXREG_COUNT
	.align		4
        /*002c*/ 	.byte	0x03, 0x1b
        /*002e*/ 	.short	0x00ff


	//----- nvinfo : EIATTR_NUM_BARRIERS
	.align		4
        /*0030*/ 	.byte	0x02, 0x4c
        /*0032*/ 	.byte	0x01
	.zero		1


	//----- nvinfo : EIATTR_MERCURY_ISA_VERSION
	.align		4
        /*0034*/ 	.byte	0x03, 0x5f
        /*0036*/ 	.short	0x0101


	//----- nvinfo : EIATTR_VRC_CTA_INIT_COUNT
	.align		4
        /*0038*/ 	.byte	0x02, 0x4a
	.zero		1
	.zero		1


	//----- nvinfo : EIATTR_EXIT_INSTR_OFFSETS
	.align		4
        /*003c*/ 	.byte	0x04, 0x1c
        /*003e*/ 	.short	(.L_39 - .L_38)


	//   ....[0]....
.L_38:
        /*0040*/ 	.word	0x000009e0


	//----- nvinfo : EIATTR_CRS_STACK_SIZE
	.align		4
.L_39:
        /*0044*/ 	.byte	0x04, 0x1e
        /*0046*/ 	.short	(.L_41 - .L_40)
.L_40:
        /*0048*/ 	.word	0x00000000


	//----- nvinfo : EIATTR_CBANK_PARAM_SIZE
	.align		4
.L_41:
        /*004c*/ 	.byte	0x03, 0x19
        /*004e*/ 	.short	0x0010


	//----- nvinfo : EIATTR_PARAM_CBANK
	.align		4
        /*0050*/ 	.byte	0x04, 0x0a
        /*0052*/ 	.short	(.L_43 - .L_42)
	.align		4
.L_42:
        /*0054*/ 	.word	index@(.nv.constant0._Z13isingModel_v2PiS_)
        /*0058*/ 	.short	0x0380
        /*005a*/ 	.short	0x0010


	//----- nvinfo : EIATTR_SW_WAR
	.align		4
.L_43:
        /*005c*/ 	.byte	0x04, 0x36
        /*005e*/ 	.short	(.L_45 - .L_44)
.L_44:
        /*0060*/ 	.word	0x00000008
.L_45:


//--------------------- .nv.info._Z13isingModel_v1PiS_ --------------------------
	.section	.nv.info._Z13isingModel_v1PiS_,"",@"SHT_CUDA_INFO"
	.sectionflags	@""
	.align	4


	//----- nvinfo : EIATTR_CUDA_API_VERSION
	.align		4
        /*0000*/ 	.byte	0x04, 0x37
        /*0002*/ 	.short	(.L_47 - .L_46)
.L_46:
        /*0004*/ 	.word	0x00000082


	//----- nvinfo : EIATTR_KPARAM_INFO
	.align		4
.L_47:
        /*0008*/ 	.byte	0x04, 0x17
        /*000a*/ 	.short	(.L_49 - .L_48)
.L_48:
        /*000c*/ 	.word	0x00000000
        /*0010*/ 	.short	0x0001
        /*0012*/ 	.short	0x0008
        /*0014*/ 	.byte	0x00, 0xf5, 0x21, 0x00


	//----- nvinfo : EIATTR_KPARAM_INFO
	.align		4
.L_49:
        /*0018*/ 	.byte	0x04, 0x17
        /*001a*/ 	.short	(.L_51 - .L_50)
.L_50:
        /*001c*/ 	.word	0x00000000
        /*0020*/ 	.short	0x0000
        /*0022*/ 	.short	0x0000
        /*0024*/ 	.byte	0x00, 0xf5, 0x21, 0x00


	//----- nvinfo : EIATTR_SPARSE_MMA_MASK
	.align		4
.L_51:
        /*0028*/ 	.byte	0x03, 0x50
        /*002a*/ 	.short	0x0000


	//----- nvinfo : EIATTR_MAXREG_COUNT
	.align		4
        /*002c*/ 	.byte	0x03, 0x1b
        /*002e*/ 	.short	0x00ff


	//----- nvinfo : EIATTR_NUM_BARRIERS
	.align		4
        /*0030*/ 	.byte	0x02, 0x4c
        /*0032*/ 	.byte	0x01
	.zero		1


	//----- nvinfo : EIATTR_MERCURY_ISA_VERSION
	.align		4
        /*0034*/ 	.byte	0x03, 0x5f
        /*0036*/ 	.short	0x0101


	//----- nvinfo : EIATTR_VRC_CTA_INIT_COUNT
	.align		4
        /*0038*/ 	.byte	0x02, 0x4a
	.zero		1
	.zero		1


	//----- nvinfo : EIATTR_EXIT_INSTR_OFFSETS
	.align		4
        /*003c*/ 	.byte	0x04, 0x1c
        /*003e*/ 	.short	(.L_53 - .L_52)


	//   ....[0]....
.L_52:
        /*0040*/ 	.word	0x000004e0


	//----- nvinfo : EIATTR_CRS_STACK_SIZE
	.align		4
.L_53:
        /*0044*/ 	.byte	0x04, 0x1e
        /*0046*/ 	.short	(.L_55 - .L_54)
.L_54:
        /*0048*/ 	.word	0x00000000


	//----- nvinfo : EIATTR_CBANK_PARAM_SIZE
	.align		4
.L_55:
        /*004c*/ 	.byte	0x03, 0x19
        /*004e*/ 	.short	0x0010


	//----- nvinfo : EIATTR_PARAM_CBANK
	.align		4
        /*0050*/ 	.byte	0x04, 0x0a
        /*0052*/ 	.short	(.L_57 - .L_56)
	.align		4
.L_56:
        /*0054*/ 	.word	index@(.nv.constant0._Z13isingModel_v1PiS_)
        /*0058*/ 	.short	0x0380
        /*005a*/ 	.short	0x0010


	//----- nvinfo : EIATTR_SW_WAR
	.align		4
.L_57:
        /*005c*/ 	.byte	0x04, 0x36
        /*005e*/ 	.short	(.L_59 - .L_58)
.L_58:
        /*0060*/ 	.word	0x00000008
.L_59:


//--------------------- .nv.callgraph             --------------------------
	.section	.nv.callgraph,"",@"SHT_CUDA_CALLGRAPH"
	.align	4
	.sectionentsize	8
	.align		4
        /*0000*/ 	.word	0x00000000
	.align		4
        /*0004*/ 	.word	0xffffffff
	.align		4
        /*0008*/ 	.word	0x00000000
	.align		4
        /*000c*/ 	.word	0xfffffffe
	.align		4
        /*0010*/ 	.word	0x00000000
	.align		4
        /*0014*/ 	.word	0xfffffffd
	.align		4
        /*0018*/ 	.word	0x00000000
	.align		4
        /*001c*/ 	.word	0xfffffffc


//--------------------- .text._Z13isingModel_v3PiS_ --------------------------
	.section	.text._Z13isingModel_v3PiS_,"ax",@progbits
	.align	128
        .global         _Z13isingModel_v3PiS_
        .type           _Z13isingModel_v3PiS_,@function
        .size           _Z13isingModel_v3PiS_,(.L_x_28 - _Z13isingModel_v3PiS_)
        .other          _Z13isingModel_v3PiS_,@"STO_CUDA_ENTRY STV_DEFAULT"
_Z13isingModel_v3PiS_:
.text._Z13isingModel_v3PiS_:
[----:B------:R-:W-:Y:S01]  /*0000*/  LDC R1, c[0x0][0x37c] ;  /* 0x0000df00ff017b82 */ /* 0x000fe20000000800 */
[----:B------:R-:W0:Y:S07]  /*0010*/  S2R R0, SR_TID.X ;  /* 0x0000000000007919 */ /* 0x000e2e0000002100 */
[----:B------:R-:W0:Y:S01]  /*0020*/  S2UR UR4, SR_CTAID.X ;  /* 0x00000000000479c3 */ /* 0x000e220000002500 */
[----:B------:R-:W1:Y:S01]  /*0030*/  LDCU.64 UR6, c[0x0][0x358] ;  /* 0x00006b00ff0677ac */ /* 0x000e620008000a00 */
[----:B------:R-:W-:Y:S06]  /*0040*/  BSSY.RECONVERGENT B0, `(.L_x_0) ;  /* 0x0000046000007945 */ /* 0x000fec0003800200 */
[----:B------:R-:W0:Y:S02]  /*0050*/  LDC R9, c[0x0][0x360] ;  /* 0x0000d800ff097b82 */ /* 0x000e240000000800 */
[----:B0-----:R-:W-:-:S04]  /*0060*/  IMAD R8, R9, UR4, R0 ;  /* 0x0000000409087c24 */ /* 0x001fc8000f8e0200 */
[C---:B------:R-:W-:Y:S01]  /*0070*/  IMAD.HI R2, R8.reuse, 0x51eb851f, RZ ;  /* 0x51eb851f08027827 */ /* 0x040fe200078e02ff */
[----:B------:R-:W-:-:S04]  /*0080*/  ISETP.GT.AND P0, PT, R8, 0x270f, PT ;  /* 0x0000270f0800780c */ /* 0x000fc80003f04270 */
[----:B------:R-:W-:-:S04]  /*0090*/  SHF.R.U32.HI R3, RZ, 0x1f, R2 ;  /* 0x0000001fff037819 */ /* 0x000fc80000011602 */
[----:B------:R-:W-:-:S05]  /*00a0*/  LEA.HI.SX32 R3, R2, R3, 0x1b ;  /* 0x0000000302037211 */ /* 0x000fca00078fdaff */
[C---:B------:R-:W-:Y:S02]  /*00b0*/  IMAD R4, R3.reuse, -0x64, R8 ;  /* 0xffffff9c03047824 */ /* 0x040fe400078e0208 */
[----:B------:R-:W-:Y:S02]  /*00c0*/  IMAD R2, R3, 0x14, RZ ;  /* 0x0000001403027824 */ /* 0x000fe400078e02ff */
[----:B------:R-:W-:Y:S01]  /*00d0*/  IMAD R3, R4, 0x14, RZ ;  /* 0x0000001404037824 */ /* 0x000fe200078e02ff */
[----:B-1----:R-:W-:Y:S06]  /*00e0*/  @P0 BRA `(.L_x_1) ;  /* 0x0000000000ec0947 */ /* 0x002fec0003800000 */
[----:B------:R-:W-:Y:S02]  /*00f0*/  VIADD R10, R2, 0x14 ;  /* 0x00000014020a7836 */ /* 0x000fe40000000000 */
[----:B------:R-:W-:-:S07]  /*0100*/  IMAD.MOV.U32 R11, RZ, RZ, R2 ;  /* 0x000000ffff0b7224 */ /* 0x000fce00078e0002 */
.L_x_4:
[----:B0-----:R-:W0:Y:S01]  /*0110*/  S2R R13, SR_CgaCtaId ;  /* 0x00000000000d7919 */ /* 0x001e220000008800 */
[----:B------:R-:W1:Y:S01]  /*0120*/  LDC.64 R4, c[0x0][0x380] ;  /* 0x0000e000ff047b82 */ /* 0x000e620000000a00 */
[----:B------:R-:W-:Y:S01]  /*0130*/  IMAD.HI R6, R11, 0x66666667, RZ ;  /* 0x666666670b067827 */ /* 0x000fe200078e02ff */
[----:B------:R-:W-:Y:S01]  /*0140*/  MOV R12, 0x400 ;  /* 0x00000400000c7802 */ /* 0x000fe20000000f00 */
[----:B------:R-:W-:Y:S01]  /*0150*/  BSSY.RECONVERGENT B1, `(.L_x_2) ;  /* 0x0000030000017945 */ /* 0x000fe20003800200 */
[----:B------:R-:W-:Y:S01]  /*0160*/  IADD3 R14, PT, PT, R3, 0x10, RZ ;  /* 0x00000010030e7810 */ /* 0x000fe20007ffe0ff */
[----:B------:R-:W-:Y:S01]  /*0170*/  IMAD.MOV.U32 R15, RZ, RZ, R3 ;  /* 0x000000ffff0f7224 */ /* 0x000fe200078e0003 */
[----:B------:R-:W-:-:S04]  /*0180*/  SHF.R.U32.HI R7, RZ, 0x1f, R6 ;  /* 0x0000001fff077819 */ /* 0x000fc80000011606 */
[----:B------:R-:W-:-:S05]  /*0190*/  LEA.HI.SX32 R16, R6, R7, 0x1d ;  /* 0x0000000706107211 */ /* 0x000fca00078feaff */
[--C-:B------:R-:W-:Y:S01]  /*01a0*/  IMAD R16, R16, -0x14, R11.reuse ;  /* 0xffffffec10107824 */ /* 0x100fe200078e020b */
[----:B0-----:R-:W-:Y:S01]  /*01b0*/  LEA R12, R13, R12, 0x18 ;  /* 0x0000000c0d0c7211 */ /* 0x001fe200078ec0ff */
[----:B------:R-:W-:-:S07]  /*01c0*/  IMAD.MOV.U32 R13, RZ, RZ, R11 ;  /* 0x000000ffff0d7224 */ /* 0x000fce00078e000b */
.L_x_3:
[----:B------:R-:W-:-:S04]  /*01d0*/  IMAD R7, R11, 0x7d0, R15 ;  /* 0x000007d00b077824 */ /* 0x000fc800078e020f */
[----:B01----:R-:W-:-:S05]  /*01e0*/  IMAD.WIDE R6, R7, 0x4, R4 ;  /* 0x0000000407067825 */ /* 0x003fca00078e0204 */
[----:B------:R-:W2:Y:S04]  /*01f0*/  LDG.E R19, desc[UR6][R6.64] ;  /* 0x0000000606137981 */ /* 0x000ea8000c1e1900 */
[----:B------:R-:W3:Y:S04]  /*0200*/  LDG.E R18, desc[UR6][R6.64+0x4] ;  /* 0x0000040606127981 */ /* 0x000ee8000c1e1900 */
[----:B------:R-:W4:Y:S04]  /*0210*/  LDG.E R17, desc[UR6][R6.64+0x8] ;  /* 0x0000080606117981 */ /* 0x000f28000c1e1900 */
[----:B------:R0:W5:Y:S01]  /*0220*/  LDG.E R20, desc[UR6][R6.64+0xc] ;  /* 0x00000c0606147981 */ /* 0x000162000c1e1900 */
[C---:B------:R-:W-:Y:S01]  /*0230*/  IMAD.HI R24, R15.reuse, 0x51eb851f, RZ ;  /* 0x51eb851f0f187827 */ /* 0x040fe200078e02ff */
[----:B------:R-:W-:-:S03]  /*0240*/  ISETP.NE.AND P0, PT, R15, R14, PT ;  /* 0x0000000e0f00720c */ /* 0x000fc60003f05270 */
[C---:B------:R-:W-:Y:S01]  /*0250*/  VIADD R23, R15.reuse, 0x1 ;  /* 0x000000010f177836 */ /* 0x040fe20000000000 */
[----:B------:R-:W-:Y:S01]  /*0260*/  SHF.R.U32.HI R25, RZ, 0x1f, R24 ;  /* 0x0000001fff197819 */ /* 0x000fe20000011618 */
[C---:B------:R-:W-:Y:S02]  /*0270*/  VIADD R21, R15.reuse, 0x2 ;  /* 0x000000020f157836 */ /* 0x040fe40000000000 */
[----:B------:R-:W-:Y:S01]  /*0280*/  VIADD R22, R15, 0x3 ;  /* 0x000000030f167836 */ /* 0x000fe20000000000 */
[----:B------:R-:W-:Y:S01]  /*0290*/  LEA.HI.SX32 R24, R24, R25, 0x1b ;  /* 0x0000001918187211 */ /* 0x000fe200078fdaff */
[----:B------:R-:W-:-:S04]  /*02a0*/  IMAD.HI R26, R23, 0x51eb851f, RZ ;  /* 0x51eb851f171a7827 */ /* 0x000fc800078e02ff */
[----:B------:R-:W-:Y:S01]  /*02b0*/  IMAD.HI R27, R21, 0x51eb851f, RZ ;  /* 0x51eb851f151b7827 */ /* 0x000fe200078e02ff */
[----:B------:R-:W-:-:S03]  /*02c0*/  SHF.R.U32.HI R25, RZ, 0x1f, R26 ;  /* 0x0000001fff197819 */ /* 0x000fc6000001161a */
[----:B0-----:R-:W-:Y:S01]  /*02d0*/  IMAD.HI R7, R22, 0x51eb851f, RZ ;  /* 0x51eb851f16077827 */ /* 0x001fe200078e02ff */
[----:B------:R-:W-:Y:S02]  /*02e0*/  SHF.R.U32.HI R6, RZ, 0x1f, R27 ;  /* 0x0000001fff067819 */ /* 0x000fe4000001161b */
[----:B------:R-:W-:Y:S02]  /*02f0*/  LEA.HI.SX32 R26, R26, R25, 0x1b ;  /* 0x000000191a1a7211 */ /* 0x000fe400078fdaff */
[----:B------:R-:W-:Y:S02]  /*0300*/  SHF.R.U32.HI R28, RZ, 0x1f, R7 ;  /* 0x0000001fff1c7819 */ /* 0x000fe40000011607 */
[----:B------:R-:W-:Y:S01]  /*0310*/  LEA.HI.SX32 R6, R27, R6, 0x1b ;  /* 0x000000061b067211 */ /* 0x000fe200078fdaff */
[----:B------:R-:W-:Y:S01]  /*0320*/  IMAD R23, R26, -0x64, R23 ;  /* 0xffffff9c1a177824 */ /* 0x000fe200078e0217 */
[----:B------:R-:W-:Y:S01]  /*0330*/  LEA.HI.SX32 R25, R7, R28, 0x1b ;  /* 0x0000001c07197211 */ /* 0x000fe200078fdaff */
[----:B------:R-:W-:Y:S01]  /*0340*/  IMAD R7, R24, -0x64, R15 ;  /* 0xffffff9c18077824 */ /* 0x000fe200078e020f */
[----:B------:R-:W-:Y:S01]  /*0350*/  IADD3 R15, PT, PT, R15, 0x4, RZ ;  /* 0x000000040f0f7810 */ /* 0x000fe20007ffe0ff */
[----:B------:R-:W-:-:S02]  /*0360*/  IMAD R21, R6, -0x64, R21 ;  /* 0xffffff9c06157824 */ /* 0x000fc400078e0215 */
[----:B------:R-:W-:Y:S02]  /*0370*/  IMAD R25, R25, -0x64, R22 ;  /* 0xffffff9c19197824 */ /* 0x000fe400078e0216 */
[C---:B------:R-:W-:Y:S02]  /*0380*/  IMAD R7, R16.reuse, 0x64, R7 ;  /* 0x0000006410077824 */ /* 0x040fe400078e0207 */
[C---:B------:R-:W-:Y:S02]  /*0390*/  IMAD R23, R16.reuse, 0x64, R23 ;  /* 0x0000006410177824 */ /* 0x040fe400078e0217 */
[C---:B------:R-:W-:Y:S01]  /*03a0*/  IMAD R21, R16.reuse, 0x64, R21 ;  /* 0x0000006410157824 */ /* 0x040fe200078e0215 */
[----:B------:R-:W-:Y:S01]  /*03b0*/  LEA R6, R7, R12, 0x2 ;  /* 0x0000000c07067211 */ /* 0x000fe200078e10ff */
[----:B------:R-:W-:Y:S02]  /*03c0*/  IMAD R25, R16, 0x64, R25 ;  /* 0x0000006410197824 */ /* 0x000fe400078e0219 */
[----:B------:R-:W-:-:S02]  /*03d0*/  IMAD R23, R23, 0x4, R12 ;  /* 0x0000000417177824 */ /* 0x000fc400078e020c */
[--C-:B------:R-:W-:Y:S02]  /*03e0*/  IMAD R22, R21, 0x4, R12.reuse ;  /* 0x0000000415167824 */ /* 0x100fe400078e020c */
[----:B------:R-:W-:Y:S01]  /*03f0*/  IMAD R25, R25, 0x4, R12 ;  /* 0x0000000419197824 */ /* 0x000fe200078e020c */
[----:B--2---:R0:W-:Y:S04]  /*0400*/  STS [R6], R19 ;  /* 0x0000001306007388 */ /* 0x0041e80000000800 */
[----:B---3--:R0:W-:Y:S04]  /*0410*/  STS [R23], R18 ;  /* 0x0000001217007388 */ /* 0x0081e80000000800 */
[----:B----4-:R0:W-:Y:S04]  /*0420*/  STS [R22], R17 ;  /* 0x0000001116007388 */ /* 0x0101e80000000800 */
[----:B-----5:R0:W-:Y:S01]  /*0430*/  STS [R25], R20 ;  /* 0x0000001419007388 */ /* 0x0201e20000000800 */
[----:B------:R-:W-:Y:S05]  /*0440*/  @P0 BRA `(.L_x_3) ;  /* 0xfffffffc00600947 */ /* 0x000fea000383ffff */
[----:B------:R-:W-:Y:S05]  /*0450*/  BSYNC.RECONVERGENT B1 ;  /* 0x0000000000017941 */ /* 0x000fea0003800200 */
.L_x_2:
[----:B------:R-:W-:Y:S01]  /*0460*/  VIADD R11, R11, 0x1 ;  /* 0x000000010b0b7836 */ /* 0x000fe20000000000 */
[----:B------:R-:W-:-:S04]  /*0470*/  ISETP.LT.AND P1, PT, R13, 0x7cf, PT ;  /* 0x000007cf0d00780c */ /* 0x000fc80003f21270 */
[----:B------:R-:W-:-:S13]  /*0480*/  ISETP.GE.AND P0, PT, R11, R10, PT ;  /* 0x0000000a0b00720c */ /* 0x000fda0003f06270 */
[----:B------:R-:W-:Y:S05]  /*0490*/  @!P0 BRA P1, `(.L_x_4) ;  /* 0xfffffffc001c8947 */ /* 0x000fea000083ffff */
.L_x_1:
[----:B------:R-:W-:Y:S05]  /*04a0*/  BSYNC.RECONVERGENT B0 ;  /* 0x0000000000007941 */ /* 0x000fea0003800200 */
.L_x_0:
[----:B------:R-:W-:Y:S01]  /*04b0*/  BAR.SYNC.DEFER_BLOCKING 0x0 ;  /* 0x0000000000007b1d */ /* 0x000fe20000010000 */
[----:B------:R-:W-:-:S13]  /*04c0*/  ISETP.GT.AND P0, PT, R8, 0x270f, PT ;  /* 0x0000270f0800780c */ /* 0x000fda0003f04270 */
[----:B------:R-:W-:Y:S05]  /*04d0*/  @P0 EXIT ;  /* 0x000000000000094d */ /* 0x000fea0003800000 */
[----:B------:R-:W-:Y:S01]  /*04e0*/  VIADD R5, R2, 0x7cf ;  /* 0x000007cf02057836 */ /* 0x000fe20000000000 */
[C---:B------:R-:W-:Y:S01]  /*04f0*/  IADD3 R4, PT, PT, R3.reuse, 0x7cf, RZ ;  /* 0x000007cf03047810 */ /* 0x040fe20007ffe0ff */
[----:B------:R-:W-:Y:S02]  /*0500*/  VIADD R10, R3, 0x14 ;  /* 0x00000014030a7836 */ /* 0x000fe40000000000 */
[----:B0-----:R-:W-:-:S04]  /*0510*/  IMAD.HI R6, R5, 0x10624dd3, RZ ;  /* 0x10624dd305067827 */ /* 0x001fc800078e02ff */
[----:B------:R-:W-:Y:S01]  /*0520*/  IMAD.HI R11, R10, 0x10624dd3, RZ ;  /* 0x10624dd30a0b7827 */ /* 0x000fe200078e02ff */
[----:B------:R-:W-:-:S03]  /*0530*/  SHF.R.U32.HI R7, RZ, 0x1f, R6 ;  /* 0x0000001fff077819 */ /* 0x000fc60000011606 */
[----:B------:R-:W-:Y:S01]  /*0540*/  IMAD.HI.U32 R8, R4, 0x10624dd3, RZ ;  /* 0x10624dd304087827 */ /* 0x000fe200078e00ff */
[----:B------:R-:W-:Y:S02]  /*0550*/  SHF.R.U32.HI R12, RZ, 0x1f, R11 ;  /* 0x0000001fff0c7819 */ /* 0x000fe4000001160b */
[----:B------:R-:W-:Y:S02]  /*0560*/  LEA.HI.SX32 R6, R6, R7, 0x19 ;  /* 0x0000000706067211 */ /* 0x000fe400078fcaff */
[----:B------:R-:W-:Y:S02]  /*0570*/  LEA.HI.SX32 R7, R11, R12, 0x19 ;  /* 0x0000000c0b077211 */ /* 0x000fe400078fcaff */
[----:B------:R-:W-:Y:S01]  /*0580*/  SHF.R.U32.HI R11, RZ, 0x7, R8 ;  /* 0x00000007ff0b7819 */ /* 0x000fe20000011608 */
[----:B------:R-:W-:Y:S02]  /*0590*/  IMAD R5, R6, -0x7d0, R5 ;  /* 0xfffff83006057824 */ /* 0x000fe400078e0205 */
[----:B------:R-:W-:-:S02]  /*05a0*/  IMAD R6, R7, -0x7d0, R10 ;  /* 0xfffff83007067824 */ /* 0x000fc400078e020a */
[----:B------:R-:W-:Y:S02]  /*05b0*/  VIADD R7, R9, 0xffffffff ;  /* 0xffffffff09077836 */ /* 0x000fe40000000000 */
[----:B------:R-:W-:Y:S02]  /*05c0*/  IMAD.MOV.U32 R8, RZ, RZ, R2 ;  /* 0x000000ffff087224 */ /* 0x000fe400078e0002 */
[----:B------:R-:W-:-:S07]  /*05d0*/  IMAD R9, R11, -0x7d0, R4 ;  /* 0xfffff8300b097824 */ /* 0x000fce00078e0204 */
.L_x_13:
[C---:B------:R-:W-:Y:S01]  /*05e0*/  VIADD R12, R8.reuse, 0x7cf ;  /* 0x000007cf080c7836 */ /* 0x040fe20000000000 */
[C---:B------:R-:W-:Y:S01]  /*05f0*/  IADD3 R10, PT, PT, R8.reuse, 0x1, RZ ;  /* 0x00000001080a7810 */ /* 0x040fe20007ffe0ff */
[C---:B-12---:R-:W-:Y:S01]  /*0600*/  IMAD.HI R17, R8.reuse, 0x10624dd3, RZ ;  /* 0x10624dd308117827 */ /* 0x046fe200078e02ff */
[----:B------:R-:W-:-:S03]  /*0610*/  ISETP.NE.AND P1, PT, R8, R2, PT ;  /* 0x000000020800720c */ /* 0x000fc60003f25270 */
[----:B------:R-:W-:Y:S01]  /*0620*/  IMAD.HI R11, R12, 0x10624dd3, RZ ;  /* 0x10624dd30c0b7827 */ /* 0x000fe200078e02ff */
[----:B------:R-:W-:-:S03]  /*0630*/  SHF.R.U32.HI R18, RZ, 0x1f, R17 ;  /* 0x0000001fff127819 */ /* 0x000fc60000011611 */
[----:B------:R-:W-:Y:S01]  /*0640*/  IMAD.HI R13, R10, 0x10624dd3, RZ ;  /* 0x10624dd30a0d7827 */ /* 0x000fe200078e02ff */
[----:B0-----:R-:W-:Y:S02]  /*0650*/  SHF.R.U32.HI R14, RZ, 0x1f, R11 ;  /* 0x0000001fff0e7819 */ /* 0x001fe4000001160b */
[----:B------:R-:W-:Y:S02]  /*0660*/  LEA.HI.SX32 R17, R17, R18, 0x19 ;  /* 0x0000001211117211 */ /* 0x000fe400078fcaff */
[----:B------:R-:W-:Y:S02]  /*0670*/  SHF.R.U32.HI R16, RZ, 0x1f, R13 ;  /* 0x0000001fff107819 */ /* 0x000fe4000001160d */
[----:B------:R-:W-:Y:S02]  /*0680*/  LEA.HI R11, R11, R14, RZ, 0x19 ;  /* 0x0000000e0b0b7211 */ /* 0x000fe400078fc8ff */
[----:B------:R-:W-:-:S03]  /*0690*/  LEA.HI.SX32 R13, R13, R16, 0x19 ;  /* 0x000000100d0d7211 */ /* 0x000fc600078fcaff */
[----:B------:R-:W-:Y:S02]  /*06a0*/  IMAD R12, R11, -0x7d0, R12 ;  /* 0xfffff8300b0c7824 */ /* 0x000fe400078e020c */
[----:B------:R-:W-:-:S03]  /*06b0*/  IMAD R11, R13, -0x7d0, R10 ;  /* 0xfffff8300d0b7824 */ /* 0x000fc600078e020a */
[----:B------:R-:W-:Y:S02]  /*06c0*/  PRMT R13, R12, 0x9910, RZ ;  /* 0x000099100c0d7816 */ /* 0x000fe400000000ff */
[----:B------:R-:W-:-:S03]  /*06d0*/  PRMT R14, R11, 0x9910, RZ ;  /* 0x000099100b0e7816 */ /* 0x000fc600000000ff */
[----:B------:R-:W-:Y:S02]  /*06e0*/  IMAD R16, R13, 0x6667, RZ ;  /* 0x000066670d107824 */ /* 0x000fe400078e02ff */
[----:B------:R-:W-:-:S03]  /*06f0*/  IMAD R15, R14, 0x6667, RZ ;  /* 0x000066670e0f7824 */ /* 0x000fc600078e02ff */
[----:B------:R-:W-:Y:S02]  /*0700*/  SHF.R.S32.HI R13, RZ, 0x10, R16 ;  /* 0x00000010ff0d7819 */ /* 0x000fe40000011410 */
[----:B------:R-:W-:Y:S02]  /*0710*/  SHF.R.S32.HI R14, RZ, 0x10, R15 ;  /* 0x00000010ff0e7819 */ /* 0x000fe4000001140f */
[----:B------:R-:W-:Y:S02]  /*0720*/  LOP3.LUT R13, R13, 0xffff, RZ, 0xc0, !PT ;  /* 0x0000ffff0d0d7812 */ /* 0x000fe400078ec0ff */
[----:B------:R-:W-:Y:S02]  /*0730*/  LOP3.LUT R14, R14, 0xffff, RZ, 0xc0, !PT ;  /* 0x0000ffff0e0e7812 */ /* 0x000fe400078ec0ff */
[----:B------:R-:W-:Y:S02]  /*0740*/  SHF.R.U32.HI R13, RZ, 0xf, R13 ;  /* 0x0000000fff0d7819 */ /* 0x000fe4000001160d */
[----:B------:R-:W-:-:S02]  /*0750*/  SHF.R.U32.HI R14, RZ, 0xf, R14 ;  /* 0x0000000fff0e7819 */ /* 0x000fc4000001160e */
[----:B------:R-:W-:Y:S02]  /*0760*/  LEA.HI.SX32 R13, R16, R13, 0xd ;  /* 0x0000000d100d7211 */ /* 0x000fe400078f6aff */
[----:B------:R-:W-:Y:S02]  /*0770*/  LEA.HI.SX32 R14, R15, R14, 0xd ;  /* 0x0000000e0f0e7211 */ /* 0x000fe400078f6aff */
[----:B------:R-:W-:Y:S02]  /*0780*/  PRMT R13, R13, 0x9910, RZ ;  /* 0x000099100d0d7816 */ /* 0x000fe400000000ff */
[----:B------:R-:W-:Y:S02]  /*0790*/  PRMT R16, R14, 0x9910, RZ ;  /* 0x000099100e107816 */ /* 0x000fe400000000ff */
[----:B------:R-:W0:Y:S01]  /*07a0*/  LDC.64 R14, c[0x0][0x380] ;  /* 0x0000e000ff0e7b82 */ /* 0x000e220000000a00 */
[----:B------:R-:W-:Y:S02]  /*07b0*/  IMAD R13, R13, 0x14, RZ ;  /* 0x000000140d0d7824 */ /* 0x000fe400078e02ff */
[----:B------:R-:W-:-:S02]  /*07c0*/  IMAD R16, R16, 0x14, RZ ;  /* 0x0000001410107824 */ /* 0x000fc400078e02ff */
[----:B------:R-:W-:Y:S02]  /*07d0*/  IMAD.MOV R13, RZ, RZ, -R13 ;  /* 0x000000ffff0d7224 */ /* 0x000fe400078e0a0d */
[----:B------:R-:W-:-:S03]  /*07e0*/  IMAD.MOV R16, RZ, RZ, -R16 ;  /* 0x000000ffff107224 */ /* 0x000fc600078e0a10 */
[----:B------:R-:W-:Y:S02]  /*07f0*/  PRMT R13, R13, 0x7710, RZ ;  /* 0x000077100d0d7816 */ /* 0x000fe400000000ff */
[----:B------:R-:W-:Y:S01]  /*0800*/  PRMT R18, R16, 0x7710, RZ ;  /* 0x0000771010127816 */ /* 0x000fe200000000ff */
[----:B------:R-:W-:-:S04]  /*0810*/  IMAD.HI R16, R8, 0x66666667, RZ ;  /* 0x6666666708107827 */ /* 0x000fc800078e02ff */
[----:B------:R-:W-:Y:S01]  /*0820*/  IMAD.IADD R12, R12, 0x1, R13 ;  /* 0x000000010c0c7824 */ /* 0x000fe200078e020d */
[----:B------:R-:W-:Y:S01]  /*0830*/  IADD3 R13, PT, PT, R11, R18, RZ ;  /* 0x000000120b0d7210 */ /* 0x000fe20007ffe0ff */
[----:B------:R-:W-:Y:S01]  /*0840*/  IMAD R18, R17, -0x7d0, R8 ;  /* 0xfffff83011127824 */ /* 0x000fe200078e0208 */
[----:B------:R-:W-:Y:S02]  /*0850*/  SHF.R.U32.HI R17, RZ, 0x1f, R16 ;  /* 0x0000001fff117819 */ /* 0x000fe40000011610 */
[----:B------:R-:W-:Y:S01]  /*0860*/  PRMT R12, R12, 0x9910, RZ ;  /* 0x000099100c0c7816 */ /* 0x000fe200000000ff */
[C---:B------:R-:W-:Y:S01]  /*0870*/  IMAD R19, R18.reuse, 0x7d0, R6 ;  /* 0x000007d012137824 */ /* 0x040fe200078e0206 */
[----:B------:R-:W-:Y:S01]  /*0880*/  PRMT R20, R13, 0x9910, RZ ;  /* 0x000099100d147816 */ /* 0x000fe200000000ff */
[----:B------:R-:W-:Y:S01]  /*0890*/  IMAD R13, R18, 0x7d0, R9 ;  /* 0x000007d0120d7824 */ /* 0x000fe200078e0209 */
[----:B------:R-:W-:Y:S01]  /*08a0*/  LEA.HI.SX32 R21, R16, R17, 0x1d ;  /* 0x0000001110157211 */ /* 0x000fe200078feaff */
[----:B------:R-:W-:-:S02]  /*08b0*/  IMAD.MOV.U32 R18, RZ, RZ, R12 ;  /* 0x000000ffff127224 */ /* 0x000fc400078e000c */
[----:B------:R-:W-:Y:S02]  /*08c0*/  IMAD R17, R20, 0x64, RZ ;  /* 0x0000006414117824 */ /* 0x000fe400078e02ff */
[----:B------:R-:W-:Y:S02]  /*08d0*/  IMAD R16, R18, 0x64, RZ ;  /* 0x0000006412107824 */ /* 0x000fe400078e02ff */
[--C-:B0-----:R-:W-:Y:S01]  /*08e0*/  IMAD.WIDE R12, R13, 0x4, R14.reuse ;  /* 0x000000040d0c7825 */ /* 0x101fe200078e020e */
[----:B------:R-:W-:Y:S02]  /*08f0*/  PRMT R23, R17, 0x9910, RZ ;  /* 0x0000991011177816 */ /* 0x000fe400000000ff */
[----:B------:R-:W-:Y:S01]  /*0900*/  PRMT R22, R16, 0x9910, RZ ;  /* 0x0000991010167816 */ /* 0x000fe200000000ff */
[----:B------:R-:W-:-:S04]  /*0910*/  IMAD.WIDE R14, R19, 0x4, R14 ;  /* 0x00000004130e7825 */ /* 0x000fc800078e020e */
[----:B------:R-:W-:Y:S02]  /*0920*/  IMAD R18, R8, 0x7d0, R3 ;  /* 0x000007d008127824 */ /* 0x000fe400078e0203 */
[----:B------:R-:W-:Y:S02]  /*0930*/  IMAD.MOV.U32 R19, RZ, RZ, 0x7cf ;  /* 0x000007cfff137424 */ /* 0x000fe400078e00ff */
[----:B------:R-:W-:Y:S02]  /*0940*/  IMAD.MOV.U32 R20, RZ, RZ, R4 ;  /* 0x000000ffff147224 */ /* 0x000fe400078e0004 */
[----:B------:R-:W-:-:S07]  /*0950*/  IMAD R21, R21, -0x14, R8 ;  /* 0xffffffec15157824 */ /* 0x000fce00078e0208 */
.L_x_12:
[----:B------:R-:W-:Y:S01]  /*0960*/  IADD3 R24, PT, PT, R20, -0x7cf, RZ ;  /* 0xfffff83114187810 */ /* 0x000fe20007ffe0ff */
[----:B0-----:R-:W0:Y:S01]  /*0970*/  @P1 S2R R29, SR_CgaCtaId ;  /* 0x00000000001d1919 */ /* 0x001e220000008800 */
[----:B-12---:R-:W1:Y:S03]  /*0980*/  @!P1 LDC.64 R16, c[0x0][0x380] ;  /* 0x0000e000ff109b82 */ /* 0x006e660000000a00 */
[----:B------:R-:W-:-:S05]  /*0990*/  @!P1 IMAD.HI R25, R24, 0x10624dd3, RZ ;  /* 0x10624dd318199827 */ /* 0x000fca00078e02ff */
[----:B------:R-:W-:-:S04]  /*09a0*/  @!P1 SHF.R.U32.HI R26, RZ, 0x1f, R25 ;  /* 0x0000001fff1a9819 */ /* 0x000fc80000011619 */
[----:B------:R-:W-:-:S05]  /*09b0*/  @!P1 LEA.HI.SX32 R25, R25, R26, 0x19 ;  /* 0x0000001a19199211 */ /* 0x000fca00078fcaff */
[----:B------:R-:W-:-:S04]  /*09c0*/  @!P1 IMAD R26, R25, -0x7d0, R24 ;  /* 0xfffff830191a9824 */ /* 0x000fc800078e0218 */
[----:B------:R-:W-:Y:S02]  /*09d0*/  @!P1 IMAD R25, R5, 0x7d0, R26 ;  /* 0x000007d005199824 */ /* 0x000fe400078e021a */
[----:B------:R-:W-:-:S04]  /*09e0*/  @P1 IMAD.HI R26, R24, 0x51eb851f, RZ ;  /* 0x51eb851f181a1827 */ /* 0x000fc800078e02ff */
[----:B-1----:R-:W-:Y:S01]  /*09f0*/  @!P1 IMAD.WIDE R16, R25, 0x4, R16 ;  /* 0x0000000419109825 */ /* 0x002fe200078e0210 */
[----:B------:R-:W-:-:S04]  /*0a00*/  @P1 SHF.R.U32.HI R27, RZ, 0x1f, R26 ;  /* 0x0000001fff1b1819 */ /* 0x000fc8000001161a */
[----:B------:R-:W-:Y:S01]  /*0a10*/  @P1 LEA.HI.SX32 R27, R26, R27, 0x1b ;  /* 0x0000001b1a1b1211 */ /* 0x000fe200078fdaff */
[----:B------:R1:W5:Y:S01]  /*0a20*/  @!P1 LDG.E R25, desc[UR6][R16.64] ;  /* 0x0000000610199981 */ /* 0x000362000c1e1900 */
[----:B------:R-:W-:-:S03]  /*0a30*/  @P1 MOV R26, 0x400 ;  /* 0x00000400001a1802 */ /* 0x000fc60000000f00 */
[----:B------:R-:W-:Y:S01]  /*0a40*/  @P1 IMAD R27, R27, -0x64, R24 ;  /* 0xffffff9c1b1b1824 */ /* 0x000fe200078e0218 */
[----:B0-----:R-:W-:Y:S01]  /*0a50*/  @P1 LEA R26, R29, R26, 0x18 ;  /* 0x0000001a1d1a1211 */ /* 0x001fe200078ec0ff */
[----:B------:R-:W-:Y:S02]  /*0a60*/  VIADD R29, R2, 0x13 ;  /* 0x00000013021d7836 */ /* 0x000fe40000000000 */
[----:B------:R-:W-:-:S03]  /*0a70*/  @P1 IMAD.IADD R27, R22, 0x1, R27 ;  /* 0x00000001161b1824 */ /* 0x000fc600078e021b */
[----:B------:R-:W-:Y:S01]  /*0a80*/  ISETP.NE.AND P2, PT, R8, R29, PT ;  /* 0x0000001d0800720c */ /* 0x000fe20003f45270 */
[----:B------:R-:W-:-:S12]  /*0a90*/  @P1 IMAD R27, R27, 0x4, R26 ;  /* 0x000000041b1b1824 */ /* 0x000fd800078e021a */
[----:B-1----:R-:W-:-:S05]  /*0aa0*/  @!P2 IMAD.HI R16, R24, 0x10624dd3, RZ ;  /* 0x10624dd31810a827 */ /* 0x002fca00078e02ff */
[----:B------:R-:W-:-:S04]  /*0ab0*/  @!P2 SHF.R.U32.HI R17, RZ, 0x1f, R16 ;  /* 0x0000001fff11a819 */ /* 0x000fc80000011610 */
[----:B------:R-:W-:Y:S02]  /*0ac0*/  @!P2 LEA.HI.SX32 R29, R16, R17, 0x19 ;  /* 0x00000011101da211 */ /* 0x000fe400078fcaff */
[----:B------:R-:W0:Y:S03]  /*0ad0*/  @!P2 LDC.64 R16, c[0x0][0x380] ;  /* 0x0000e000ff10ab82 */ /* 0x000e260000000a00 */
[----:B------:R-:W-:Y:S01]  /*0ae0*/  @!P2 IMAD R26, R29, -0x7d0, R24 ;  /* 0xfffff8301d1aa824 */ /* 0x000fe200078e0218 */
[----:B------:R-:W-:-:S03]  /*0af0*/  ISETP.NE.AND P0, PT, R19, 0x7cf, PT ;  /* 0x000007cf1300780c */ /* 0x000fc60003f05270 */
[----:B------:R-:W-:Y:S01]  /*0b00*/  @!P2 IMAD R29, R11, 0x7d0, R26 ;  /* 0x000007d00b1da824 */ /* 0x000fe200078e021a */
[----:B------:R-:W-:-:S03]  /*0b10*/  ISETP.NE.OR P0, PT, R0, RZ, P0 ;  /* 0x000000ff0000720c */ /* 0x000fc60000705670 */
[----:B0-----:R-:W-:-:S06]  /*0b20*/  @!P2 IMAD.WIDE R16, R29, 0x4, R16 ;  /* 0x000000041d10a825 */ /* 0x001fcc00078e0210 */
[----:B------:R0:W5:Y:S04]  /*0b30*/  @!P2 LDG.E R16, desc[UR6][R16.64] ;  /* 0x000000061010a981 */ /* 0x000168000c1e1900 */
[----:B------:R0:W5:Y:S01]  /*0b40*/  @!P0 LDG.E R17, desc[UR6][R12.64] ;  /* 0x000000060c118981 */ /* 0x000162000c1e1900 */
[----:B------:R-:W1:Y:S01]  /*0b50*/  @P2 S2R R28, SR_CgaCtaId ;  /* 0x00000000001c2919 */ /* 0x000e620000008800 */
[----:B------:R-:W-:-:S05]  /*0b60*/  @P2 IMAD.HI R26, R24, 0x51eb851f, RZ ;  /* 0x51eb851f181a2827 */ /* 0x000fca00078e02ff */
[----:B------:R-:W-:-:S04]  /*0b70*/  @P2 SHF.R.U32.HI R29, RZ, 0x1f, R26 ;  /* 0x0000001fff1d2819 */ /* 0x000fc8000001161a */
[----:B------:R-:W-:-:S05]  /*0b80*/  @P2 LEA.HI.SX32 R29, R26, R29, 0x1b ;  /* 0x0000001d1a1d2211 */ /* 0x000fca00078fdaff */
[----:B------:R-:W-:-:S05]  /*0b90*/  @P2 IMAD R26, R29, -0x64, R24 ;  /* 0xffffff9c1d1a2824 */ /* 0x000fca00078e0218 */
[----:B------:R-:W-:Y:S01]  /*0ba0*/  @P2 IADD3 R26, PT, PT, R23, R26, RZ ;  /* 0x0000001a171a2210 */ /* 0x000fe20007ffe0ff */
[----:B------:R-:W-:Y:S01]  /*0bb0*/  BSSY.RECONVERGENT B0, `(.L_x_5) ;  /* 0x000001f000007945 */ /* 0x000fe20003800200 */
[----:B------:R2:W3:Y:S02]  /*0bc0*/  @P1 LDS R25, [R27] ;  /* 0x000000001b191984 */ /* 0x0004e40000000800 */
[----:B--2---:R-:W-:-:S04]  /*0bd0*/  @P2 MOV R27, 0x400 ;  /* 0x00000400001b2802 */ /* 0x004fc80000000f00 */
[----:B-1----:R-:W-:-:S05]  /*0be0*/  @P2 LEA R27, R28, R27, 0x18 ;  /* 0x0000001b1c1b2211 */ /* 0x002fca00078ec0ff */
[----:B------:R-:W-:-:S05]  /*0bf0*/  @P2 IMAD R26, R26, 0x4, R27 ;  /* 0x000000041a1a2824 */ /* 0x000fca00078e021b */
[----:B------:R0:W1:Y:S01]  /*0c00*/  @P2 LDS R16, [R26] ;  /* 0x000000001a102984 */ /* 0x0000620000000800 */
[----:B------:R-:W-:-:S04]  /*0c10*/  ISETP.NE.AND P2, PT, R19, 0x7e2, PT ;  /* 0x000007e21300780c */ /* 0x000fc80003f45270 */
[----:B------:R-:W-:Y:S01]  /*0c20*/  ISETP.NE.OR P2, PT, R0, R7, P2 ;  /* 0x000000070000720c */ /* 0x000fe20001745670 */
[----:B---3--:R-:W-:-:S12]  /*0c30*/  @!P0 BRA `(.L_x_6) ;  /* 0x0000000000588947 */ /* 0x008fd80003800000 */
[----:B0----5:R-:W-:Y:S01]  /*0c40*/  IMAD.HI R17, R20, 0x10624dd3, RZ ;  /* 0x10624dd314117827 */ /* 0x021fe200078e02ff */
[----:B------:R-:W0:Y:S01]  /*0c50*/  S2UR UR5, SR_CgaCtaId ;  /* 0x00000000000579c3 */ /* 0x000e220000008800 */
[----:B------:R-:W-:-:S03]  /*0c60*/  UMOV UR4, 0x400 ;  /* 0x0000040000047882 */ /* 0x000fc60000000000 */
[----:B------:R-:W-:-:S04]  /*0c70*/  SHF.R.U32.HI R26, RZ, 0x1f, R17 ;  /* 0x0000001fff1a7819 */ /* 0x000fc80000011611 */
[----:B------:R-:W-:-:S05]  /*0c80*/  LEA.HI R17, R17, R26, RZ, 0x19 ;  /* 0x0000001a11117211 */ /* 0x000fca00078fc8ff */
[----:B------:R-:W-:-:S05]  /*0c90*/  IMAD R17, R17, -0x7d0, R20 ;  /* 0xfffff83011117824 */ /* 0x000fca00078e0214 */
[----:B------:R-:W-:-:S05]  /*0ca0*/  PRMT R26, R17, 0x9910, RZ ;  /* 0x00009910111a7816 */ /* 0x000fca00000000ff */
[----:B------:R-:W-:Y:S01]  /*0cb0*/  IMAD R27, R26, 0x147b, RZ ;  /* 0x0000147b1a1b7824 */ /* 0x000fe200078e02ff */
[----:B0-----:R-:W-:-:S04]  /*0cc0*/  ULEA UR4, UR5, UR4, 0x18 ;  /* 0x0000000405047291 */ /* 0x001fc8000f8ec0ff */
[----:B------:R-:W-:-:S04]  /*0cd0*/  SHF.R.S32.HI R26, RZ, 0x10, R27 ;  /* 0x00000010ff1a7819 */ /* 0x000fc8000001141b */
[----:B------:R-:W-:-:S04]  /*0ce0*/  LOP3.LUT R26, R26, 0xffff, RZ, 0xc0, !PT ;  /* 0x0000ffff1a1a7812 */ /* 0x000fc800078ec0ff */
[----:B------:R-:W-:-:S04]  /*0cf0*/  SHF.R.U32.HI R26, RZ, 0xf, R26 ;  /* 0x0000000fff1a7819 */ /* 0x000fc8000001161a */
[----:B------:R-:W-:-:S04]  /*0d00*/  LEA.HI.SX32 R26, R27, R26, 0xd ;  /* 0x0000001a1b1a7211 */ /* 0x000fc800078f6aff */
[----:B------:R-:W-:-:S05]  /*0d10*/  PRMT R26, R26, 0x9910, RZ ;  /* 0x000099101a1a7816 */ /* 0x000fca00000000ff */
[----:B------:R-:W-:-:S04]  /*0d20*/  IMAD R26, R26, 0x64, RZ ;  /* 0x000000641a1a7824 */ /* 0x000fc800078e02ff */
[----:B------:R-:W-:-:S05]  /*0d30*/  IMAD.MOV R26, RZ, RZ, -R26 ;  /* 0x000000ffff1a7224 */ /* 0x000fca00078e0a1a */
[----:B------:R-:W-:-:S05]  /*0d40*/  PRMT R26, R26, 0x7710, RZ ;  /* 0x000077101a1a7816 */ /* 0x000fca00000000ff */
[----:B------:R-:W-:-:S05]  /*0d50*/  IMAD.IADD R17, R17, 0x1, R26 ;  /* 0x0000000111117824 */ /* 0x000fca00078e021a */
[----:B------:R-:W-:-:S05]  /*0d60*/  PRMT R26, R17, 0x9910, RZ ;  /* 0x00009910111a7816 */ /* 0x000fca00000000ff */
[----:B------:R-:W-:-:S05]  /*0d70*/  IMAD R26, R21, 0x64, R26 ;  /* 0x00000064151a7824 */ /* 0x000fca00078e021a */
[----:B------:R-:W-:-:S05]  /*0d80*/  LEA R26, R26, UR4, 0x2 ;  /* 0x000000041a1a7c11 */ /* 0x000fca000f8e10ff */
[----:B------:R2:W3:Y:S02]  /*0d90*/  LDS R17, [R26] ;  /* 0x000000001a117984 */ /* 0x0004e40000000800 */
.L_x_6:
[----:B------:R-:W-:Y:S05]  /*0da0*/  BSYNC.RECONVERGENT B0 ;  /* 0x0000000000007941 */ /* 0x000fea0003800200 */
.L_x_5:
[----:B------:R-:W-:Y:S04]  /*0db0*/  BSSY.RECONVERGENT B0, `(.L_x_7) ;  /* 0x000001b000007945 */ /* 0x000fe80003800200 */
[----:B------:R-:W-:Y:S05]  /*0dc0*/  @P2 BRA `(.L_x_8) ;  /* 0x0000000000082947 */ /* 0x000fea0003800000 */
[----:B0-2---:R0:W5:Y:S01]  /*0dd0*/  LDG.E R26, desc[UR6][R14.64] ;  /* 0x000000060e1a7981 */ /* 0x005162000c1e1900 */
[----:B------:R-:W-:Y:S05]  /*0de0*/  BRA `(.L_x_9) ;  /* 0x00000000005c7947 */ /* 0x000fea0003800000 */
.L_x_8:
[----:B0-2---:R-:W-:Y:S01]  /*0df0*/  IADD3 R26, PT, PT, R20, -0x7ce, RZ ;  /* 0xfffff832141a7810 */ /* 0x005fe20007ffe0ff */
[----:B------:R-:W0:Y:S01]  /*0e00*/  S2UR UR5, SR_CgaCtaId ;  /* 0x00000000000579c3 */ /* 0x000e220000008800 */
[----:B------:R-:W-:-:S03]  /*0e10*/  UMOV UR4, 0x400 ;  /* 0x0000040000047882 */ /* 0x000fc60000000000 */
[----:B------:R-:W-:-:S05]  /*0e20*/  IMAD.HI R27, R26, 0x10624dd3, RZ ;  /* 0x10624dd31a1b7827 */ /* 0x000fca00078e02ff */
[----:B------:R-:W-:-:S04]  /*0e30*/  SHF.R.U32.HI R28, RZ, 0x1f, R27 ;  /* 0x0000001fff1c7819 */ /* 0x000fc8000001161b */
[----:B------:R-:W-:-:S05]  /*0e40*/  LEA.HI R27, R27, R28, RZ, 0x19 ;  /* 0x0000001c1b1b7211 */ /* 0x000fca00078fc8ff */
[----:B------:R-:W-:-:S05]  /*0e50*/  IMAD R26, R27, -0x7d0, R26 ;  /* 0xfffff8301b1a7824 */ /* 0x000fca00078e021a */
[----:B------:R-:W-:Y:S01]  /*0e60*/  PRMT R27, R26, 0x9910, RZ ;  /* 0x000099101a1b7816 */ /* 0x000fe200000000ff */
[----:B0-----:R-:W-:-:S04]  /*0e70*/  ULEA UR4, UR5, UR4, 0x18 ;  /* 0x0000000405047291 */ /* 0x001fc8000f8ec0ff */
[----:B------:R-:W-:-:S05]  /*0e80*/  IMAD R27, R27, 0x147b, RZ ;  /* 0x0000147b1b1b7824 */ /* 0x000fca00078e02ff */
        /* <DEDUP_REMOVED lines=11> */
[----:B------:R-:W-:-:S06]  /*0f40*/  LEA R26, R26, UR4, 0x2 ;  /* 0x000000041a1a7c11 */ /* 0x000fcc000f8e10ff */
[----:B------:R-:W2:Y:S02]  /*0f50*/  LDS R26, [R26] ;  /* 0x000000001a1a7984 */ /* 0x000ea40000000800 */
.L_x_9:
[----:B------:R-:W-:Y:S05]  /*0f60*/  BSYNC.RECONVERGENT B0 ;  /* 0x0000000000007941 */ /* 0x000fea0003800200 */
.L_x_7:
[----:B------:R-:W4:Y:S01]  /*0f70*/  S2UR UR5, SR_CgaCtaId ;  /* 0x00000000000579c3 */ /* 0x000f220000008800 */
[----:B-1-3-5:R-:W-:Y:S01]  /*0f80*/  IADD3 R25, PT, PT, R17, R16, R25 ;  /* 0x0000001011197210 */ /* 0x02afe20007ffe019 */
[----:B------:R-:W-:Y:S01]  /*0f90*/  IMAD.HI R16, R24, 0x51eb851f, RZ ;  /* 0x51eb851f18107827 */ /* 0x000fe200078e02ff */
[----:B------:R-:W-:Y:S01]  /*0fa0*/  UMOV UR4, 0x400 ;  /* 0x0000040000047882 */ /* 0x000fe20000000000 */
[----:B------:R-:W-:Y:S03]  /*0fb0*/  BSSY.RECONVERGENT B0, `(.L_x_10) ;  /* 0x0000015000007945 */ /* 0x000fe60003800200 */
[----:B------:R-:W-:-:S04]  /*0fc0*/  SHF.R.U32.HI R17, RZ, 0x1f, R16 ;  /* 0x0000001fff117819 */ /* 0x000fc80000011610 */
[----:B------:R-:W-:-:S05]  /*0fd0*/  LEA.HI.SX32 R17, R16, R17, 0x1b ;  /* 0x0000001110117211 */ /* 0x000fca00078fdaff */
[----:B------:R-:W-:-:S04]  /*0fe0*/  IMAD R16, R17, -0x64, R24 ;  /* 0xffffff9c11107824 */ /* 0x000fc800078e0218 */
[----:B------:R-:W-:Y:S01]  /*0ff0*/  IMAD R16, R21, 0x64, R16 ;  /* 0x0000006415107824 */ /* 0x000fe200078e0210 */
[----:B----4-:R-:W-:-:S06]  /*1000*/  ULEA UR4, UR5, UR4, 0x18 ;  /* 0x0000000405047291 */ /* 0x010fcc000f8ec0ff */
[----:B------:R-:W-:Y:S02]  /*1010*/  LEA R24, R16, UR4, 0x2 ;  /* 0x0000000410187c11 */ /* 0x000fe4000f8e10ff */
[----:B------:R-:W1:Y:S04]  /*1020*/  LDC.64 R16, c[0x0][0x388] ;  /* 0x0000e200ff107b82 */ /* 0x000e680000000a00 */
[----:B------:R-:W2:Y:S01]  /*1030*/  LDS R24, [R24] ;  /* 0x0000000018187984 */ /* 0x000ea20000000800 */
[----:B-1----:R-:W-:Y:S01]  /*1040*/  IMAD.WIDE R16, R18, 0x4, R16 ;  /* 0x0000000412107825 */ /* 0x002fe200078e0210 */
[----:B--2---:R-:W-:-:S04]  /*1050*/  IADD3 R27, PT, PT, R24, R25, R26 ;  /* 0x00000019181b7210 */ /* 0x004fc80007ffe01a */
[----:B------:R-:W-:Y:S01]  /*1060*/  ISETP.GE.AND P0, PT, R27, 0x1, PT ;  /* 0x000000011b00780c */ /* 0x000fe20003f06270 */
[----:B------:R1:W-:-:S12]  /*1070*/  STG.E desc[UR6][R16.64], R27 ;  /* 0x0000001b10007986 */ /* 0x0003d8000c101906 */
[----:B------:R-:W-:-:S05]  /*1080*/  @P0 IMAD.MOV.U32 R25, RZ, RZ, 0x1 ;  /* 0x00000001ff190424 */ /* 0x000fca00078e00ff */
[----:B------:R1:W-:Y:S01]  /*1090*/  @P0 STG.E desc[UR6][R16.64], R25 ;  /* 0x0000001910000986 */ /* 0x0003e2000c101906 */
[----:B------:R-:W-:Y:S05]  /*10a0*/  @P0 BRA `(.L_x_11) ;  /* 0x0000000000140947 */ /* 0x000fea0003800000 */
[----:B------:R-:W-:-:S13]  /*10b0*/  ISETP.GT.AND P0, PT, R27, -0x1, PT ;  /* 0xffffffff1b00780c */ /* 0x000fda0003f04270 */
[----:B-1----:R-:W-:Y:S01]  /*10c0*/  @!P0 MOV R25, 0xffffffff ;  /* 0xffffffff00198802 */ /* 0x002fe20000000f00 */
[----:B------:R-:W-:-:S04]  /*10d0*/  @P0 IMAD.MOV.U32 R27, RZ, RZ, 0x3 ;  /* 0x00000003ff1b0424 */ /* 0x000fc800078e00ff */
[----:B------:R2:W-:Y:S04]  /*10e0*/  @!P0 STG.E desc[UR6][R16.64], R25 ;  /* 0x0000001910008986 */ /* 0x0005e8000c101906 */
[----:B------:R2:W-:Y:S02]  /*10f0*/  @P0 STG.E desc[UR6][R16.64], R27 ;  /* 0x0000001b10000986 */ /* 0x0005e4000c101906 */
.L_x_11:
[----:B------:R-:W-:Y:S05]  /*1100*/  BSYNC.RECONVERGENT B0 ;  /* 0x0000000000007941 */ /* 0x000fea0003800200 */
.L_x_10:
[----:B------:R-:W-:Y:S01]  /*1110*/  VIADD R19, R19, 0x1 ;  /* 0x0000000113137836 */ /* 0x000fe20000000000 */
[----:B------:R-:W-:Y:S01]  /*1120*/  IADD3 R18, PT, PT, R18, 0x1, RZ ;  /* 0x0000000112127810 */ /* 0x000fe20007ffe0ff */
[----:B------:R-:W-:-:S03]  /*1130*/  VIADD R20, R20, 0x1 ;  /* 0x0000000114147836 */ /* 0x000fc60000000000 */
[----:B------:R-:W-:-:S13]  /*1140*/  ISETP.NE.AND P0, PT, R19, 0x7e3, PT ;  /* 0x000007e31300780c */ /* 0x000fda0003f05270 */
[----:B------:R-:W-:Y:S05]  /*1150*/  @P0 BRA `(.L_x_12) ;  /* 0xfffffff800000947 */ /* 0x000fea000383ffff */
[----:B------:R-:W-:-:S13]  /*1160*/  ISETP.GE.AND P0, PT, R8, 0x7cf, PT ;  /* 0x000007cf0800780c */ /* 0x000fda0003f06270 */
[----:B------:R-:W-:Y:S05]  /*1170*/  @P0 EXIT ;  /* 0x000000000000094d */ /* 0x000fea0003800000 */
[----:B------:R-:W-:Y:S02]  /*1180*/  VIADD R11, R2, 0x14 ;  /* 0x00000014020b7836 */ /* 0x000fe40000000000 */
[----:B------:R-:W-:-:S03]  /*1190*/  IMAD.MOV.U32 R8, RZ, RZ, R10 ;  /* 0x000000ffff087224 */ /* 0x000fc600078e000a */
[----:B------:R-:W-:-:S13]  /*11a0*/  ISETP.GE.AND P0, PT, R10, R11, PT ;  /* 0x0000000b0a00720c */ /* 0x000fda0003f06270 */
[----:B------:R-:W-:Y:S05]  /*11b0*/  @!P0 BRA `(.L_x_13) ;  /* 0xfffffff400088947 */ /* 0x000fea000383ffff */
[----:B------:R-:W-:Y:S05]  /*11c0*/  EXIT ;  /* 0x000000000000794d */ /* 0x000fea0003800000 */
.L_x_14:
[----:B------:R-:W-:-:S00]  /*11d0*/  BRA `(.L_x_14) ;  /* 0xfffffffc00fc7947 */ /* 0x000fc0000383ffff */
[----:B------:R-:W-:-:S00]  /*11e0*/  NOP ;  /* 0x0000000000007918 */ /* 0x000fc00000000000 */
        /* <DEDUP_REMOVED lines=9> */
.L_x_28:


//--------------------- .text._Z13isingModel_v2PiS_ --------------------------
	.section	.text._Z13isingModel_v2PiS_,"ax",@progbits
	.align	128
        .global         _Z13isingModel_v2PiS_
        .type           _Z13isingModel_v2PiS_,@function
        .size           _Z13isingModel_v2PiS_,(.L_x_29 - _Z13isingModel_v2PiS_)
        .other          _Z13isingModel_v2PiS_,@"STO_CUDA_ENTRY STV_DEFAULT"
_Z13isingModel_v2PiS_:
.text._Z13isingModel_v2PiS_:
[----:B------:R-:W-:Y:S01]  /*0000*/  LDC R1, c[0x0][0x37c] ;  /* 0x0000df00ff017b82 */ /* 0x000fe20000000800 */
[----:B------:R-:W0:Y:S07]  /*0010*/  S2R R0, SR_TID.X ;  /* 0x0000000000007919 */ /* 0x000e2e0000002100 */
[----:B------:R-:W0:Y:S01]  /*0020*/  S2UR UR4, SR_CTAID.X ;  /* 0x00000000000479c3 */ /* 0x000e220000002500 */
[----:B------:R-:W-:Y:S07]  /*0030*/  BSSY.RECONVERGENT B0, `(.L_x_15) ;  /* 0x0000099000007945 */ /* 0x000fee0003800200 */
[----:B------:R-:W0:Y:S02]  /*0040*/  LDC R3, c[0x0][0x360] ;  /* 0x0000d800ff037b82 */ /* 0x000e240000000800 */
[----:B0-----:R-:W-:-:S04]  /*0050*/  IMAD R0, R3, UR4, R0 ;  /* 0x0000000403007c24 */ /* 0x001fc8000f8e0200 */
[C---:B------:R-:W-:Y:S01]  /*0060*/  IMAD.HI R2, R0.reuse, 0x51eb851f, RZ ;  /* 0x51eb851f00027827 */ /* 0x040fe200078e02ff */
[----:B------:R-:W-:-:S04]  /*0070*/  ISETP.GT.AND P0, PT, R0, 0x270f, PT ;  /* 0x0000270f0000780c */ /* 0x000fc80003f04270 */
[----:B------:R-:W-:-:S04]  /*0080*/  SHF.R.U32.HI R3, RZ, 0x1f, R2 ;  /* 0x0000001fff037819 */ /* 0x000fc80000011602 */
[----:B------:R-:W-:-:S05]  /*0090*/  LEA.HI.SX32 R3, R2, R3, 0x1b ;  /* 0x0000000302037211 */ /* 0x000fca00078fdaff */
[----:B------:R-:W-:Y:S05]  /*00a0*/  @P0 BRA `(.L_x_16) ;  /* 0x0000000800440947 */ /* 0x000fea0003800000 */
[----:B------:R-:W0:Y:S01]  /*00b0*/  LDC.64 R14, c[0x0][0x388] ;  /* 0x0000e200ff0e7b82 */ /* 0x000e220000000a00 */
[C---:B------:R-:W-:Y:S02]  /*00c0*/  IMAD R2, R3.reuse, -0x64, R0 ;  /* 0xffffff9c03027824 */ /* 0x040fe400078e0200 */
[----:B------:R-:W-:Y:S02]  /*00d0*/  IMAD R0, R3, 0x14, RZ ;  /* 0x0000001403007824 */ /* 0x000fe400078e02ff */
[----:B------:R-:W-:Y:S02]  /*00e0*/  IMAD R3, R2, 0x14, RZ ;  /* 0x0000001402037824 */ /* 0x000fe400078e02ff */
[----:B------:R-:W-:Y:S01]  /*00f0*/  VIADD R2, R0, 0x13 ;  /* 0x0000001300027836 */ /* 0x000fe20000000000 */
[----:B------:R-:W1:Y:S01]  /*0100*/  LDC.64 R16, c[0x0][0x358] ;  /* 0x0000d600ff107b82 */ /* 0x000e620000000a00 */
[----:B------:R-:W-:Y:S01]  /*0110*/  VIADD R4, R3, 0x7cf ;  /* 0x000007cf03047836 */ /* 0x000fe20000000000 */
[----:B0-----:R-:W-:-:S05]  /*0120*/  IADD3 R14, P0, PT, R14, 0x4, RZ ;  /* 0x000000040e0e7810 */ /* 0x001fca0007f1e0ff */
[----:B------:R-:W-:-:S08]  /*0130*/  IMAD.X R15, RZ, RZ, R15, P0 ;  /* 0x000000ffff0f7224 */ /* 0x000fd000000e060f */
.L_x_23:
[C---:B------:R-:W-:Y:S01]  /*0140*/  VIADD R5, R0.reuse, 0x7cf ;  /* 0x000007cf00057836 */ /* 0x040fe20000000000 */
[----:B0-----:R-:W0:Y:S01]  /*0150*/  LDC.64 R12, c[0x0][0x380] ;  /* 0x0000e000ff0c7b82 */ /* 0x001e220000000a00 */
[C---:B------:R-:W-:Y:S01]  /*0160*/  VIADD R10, R0.reuse, 0x1 ;  /* 0x00000001000a7836 */ /* 0x040fe20000000000 */
[----:B------:R-:W-:Y:S01]  /*0170*/  ISETP.NE.AND P0, PT, R0, R2, PT ;  /* 0x000000020000720c */ /* 0x000fe20003f05270 */
[----:B------:R-:W-:-:S04]  /*0180*/  IMAD.HI R6, R5, 0x10624dd3, RZ ;  /* 0x10624dd305067827 */ /* 0x000fc800078e02ff */
[----:B------:R-:W-:Y:S01]  /*0190*/  IMAD.HI R8, R0, 0x10624dd3, RZ ;  /* 0x10624dd300087827 */ /* 0x000fe200078e02ff */
[----:B------:R-:W-:-:S03]  /*01a0*/  SHF.R.U32.HI R7, RZ, 0x1f, R6 ;  /* 0x0000001fff077819 */ /* 0x000fc60000011606 */
[----:B-1----:R-:W-:Y:S01]  /*01b0*/  IMAD.HI R11, R10, 0x10624dd3, RZ ;  /* 0x10624dd30a0b7827 */ /* 0x002fe200078e02ff */
[----:B------:R-:W-:Y:S02]  /*01c0*/  SHF.R.U32.HI R9, RZ, 0x1f, R8 ;  /* 0x0000001fff097819 */ /* 0x000fe40000011608 */
[----:B------:R-:W-:Y:S01]  /*01d0*/  LEA.HI.SX32 R6, R6, R7, 0x19 ;  /* 0x0000000706067211 */ /* 0x000fe200078fcaff */
[----:B------:R-:W-:Y:S01]  /*01e0*/  IMAD R7, R0, 0x7d0, R3 ;  /* 0x000007d000077824 */ /* 0x000fe200078e0203 */
[----:B------:R-:W-:Y:S02]  /*01f0*/  SHF.R.U32.HI R18, RZ, 0x1f, R11 ;  /* 0x0000001fff127819 */ /* 0x000fe4000001160b */
[----:B------:R-:W-:Y:S01]  /*0200*/  LEA.HI.SX32 R9, R8, R9, 0x19 ;  /* 0x0000000908097211 */ /* 0x000fe200078fcaff */
[----:B------:R-:W-:Y:S01]  /*0210*/  IMAD R5, R6, -0x7d0, R5 ;  /* 0xfffff83006057824 */ /* 0x000fe200078e0205 */
[----:B------:R-:W-:Y:S01]  /*0220*/  LEA.HI.SX32 R11, R11, R18, 0x19 ;  /* 0x000000120b0b7211 */ /* 0x000fe200078fcaff */
[----:B------:R-:W-:-:S02]  /*0230*/  IMAD.MOV.U32 R8, RZ, RZ, 0x7cf ;  /* 0x000007cfff087424 */ /* 0x000fc400078e00ff */
[----:B------:R-:W-:Y:S01]  /*0240*/  IMAD R6, R9, -0x7d0, R0 ;  /* 0xfffff83009067824 */ /* 0x000fe200078e0200 */
[----:B------:R-:W-:Y:S01]  /*0250*/  MOV R0, R10 ;  /* 0x0000000a00007202 */ /* 0x000fe20000000f00 */
[----:B------:R-:W-:Y:S02]  /*0260*/  IMAD.MOV.U32 R9, RZ, RZ, R4 ;  /* 0x000000ffff097224 */ /* 0x000fe400078e0004 */
[----:B------:R-:W-:-:S07]  /*0270*/  IMAD R24, R11, -0x7d0, R10 ;  /* 0xfffff8300b187824 */ /* 0x000fce00078e020a */
.L_x_22:
[----:B-1----:R-:W-:Y:S01]  /*0280*/  IMAD.HI R19, R9, 0x10624dd3, RZ ;  /* 0x10624dd309137827 */ /* 0x002fe200078e02ff */
[C---:B-1----:R-:W-:Y:S02]  /*0290*/  R2UR UR6, R16.reuse ;  /* 0x00000000100672ca */ /* 0x042fe400000e0000 */
[----:B------:R-:W-:Y:S01]  /*02a0*/  R2UR UR7, R17 ;  /* 0x00000000110772ca */ /* 0x000fe200000e0000 */
[C---:B------:R-:W-:Y:S01]  /*02b0*/  VIADD R10, R9.reuse, 0xfffff831 ;  /* 0xfffff831090a7836 */ /* 0x040fe20000000000 */
[----:B------:R-:W-:Y:S01]  /*02c0*/  SHF.R.U32.HI R20, RZ, 0x1f, R19 ;  /* 0x0000001fff147819 */ /* 0x000fe20000011613 */
[----:B------:R-:W-:Y:S01]  /*02d0*/  VIADD R25, R9, 0xfffff832 ;  /* 0xfffff83209197836 */ /* 0x000fe20000000000 */
[----:B------:R-:W-:Y:S01]  /*02e0*/  R2UR UR4, R16 ;  /* 0x00000000100472ca */ /* 0x000fe200000e0000 */
[----:B0-----:R-:W-:Y:S01]  /*02f0*/  IMAD.HI R11, R10, 0x10624dd3, RZ ;  /* 0x10624dd30a0b7827 */ /* 0x001fe200078e02ff */
[----:B------:R-:W-:Y:S02]  /*0300*/  LEA.HI.SX32 R20, R19, R20, 0x19 ;  /* 0x0000001413147211 */ /* 0x000fe400078fcaff */
[----:B------:R-:W-:Y:S01]  /*0310*/  R2UR UR5, R17 ;  /* 0x00000000110572ca */ /* 0x000fe200000e0000 */
[----:B------:R-:W-:Y:S01]  /*0320*/  IMAD.HI R21, R25, 0x10624dd3, RZ ;  /* 0x10624dd319157827 */ /* 0x000fe200078e02ff */
[----:B------:R-:W-:-:S02]  /*0330*/  SHF.R.U32.HI R18, RZ, 0x1f, R11 ;  /* 0x0000001fff127819 */ /* 0x000fc4000001160b */
[----:B------:R-:W-:Y:S01]  /*0340*/  R2UR UR8, R16 ;  /* 0x00000000100872ca */ /* 0x000fe200000e0000 */
[----:B------:R-:W-:Y:S01]  /*0350*/  IMAD R19, R20, -0x7d0, R9 ;  /* 0xfffff83014137824 */ /* 0x000fe200078e0209 */
[----:B------:R-:W-:Y:S02]  /*0360*/  SHF.R.U32.HI R22, RZ, 0x1f, R21 ;  /* 0x0000001fff167819 */ /* 0x000fe40000011615 */
[----:B------:R-:W-:Y:S01]  /*0370*/  LEA.HI.SX32 R11, R11, R18, 0x19 ;  /* 0x000000120b0b7211 */ /* 0x000fe200078fcaff */
[----:B------:R-:W-:Y:S01]  /*0380*/  IMAD R19, R6, 0x7d0, R19 ;  /* 0x000007d006137824 */ /* 0x000fe200078e0213 */
[----:B------:R-:W-:Y:S02]  /*0390*/  LEA.HI.SX32 R22, R21, R22, 0x19 ;  /* 0x0000001615167211 */ /* 0x000fe400078fcaff */
[----:B------:R-:W-:Y:S01]  /*03a0*/  R2UR UR9, R17 ;  /* 0x00000000110972ca */ /* 0x000fe200000e0000 */
[----:B------:R-:W-:Y:S01]  /*03b0*/  IMAD R11, R11, -0x7d0, R10 ;  /* 0xfffff8300b0b7824 */ /* 0x000fe200078e020a */
[----:B------:R-:W-:Y:S01]  /*03c0*/  R2UR UR10, R16 ;  /* 0x00000000100a72ca */ /* 0x000fe200000e0000 */
[----:B------:R-:W-:Y:S01]  /*03d0*/  IMAD R25, R22, -0x7d0, R25 ;  /* 0xfffff83016197824 */ /* 0x000fe200078e0219 */
[----:B------:R-:W-:Y:S01]  /*03e0*/  R2UR UR11, R17 ;  /* 0x00000000110b72ca */ /* 0x000fe200000e0000 */
[----:B0-----:R-:W-:Y:S01]  /*03f0*/  IMAD.WIDE R22, R19, 0x4, R12 ;  /* 0x0000000413167825 */ /* 0x001fe200078e020c */
[----:B------:R-:W-:-:S02]  /*0400*/  R2UR UR12, R16 ;  /* 0x00000000100c72ca */ /* 0x000fc400000e0000 */
[----:B------:R-:W-:Y:S01]  /*0410*/  R2UR UR13, R17 ;  /* 0x00000000110d72ca */ /* 0x000fe200000e0000 */
[--C-:B------:R-:W-:Y:S02]  /*0420*/  IMAD R27, R5, 0x7d0, R11.reuse ;  /* 0x000007d0051b7824 */ /* 0x100fe400078e020b */
[----:B------:R-:W-:Y:S01]  /*0430*/  IMAD R19, R6, 0x7d0, R11 ;  /* 0x000007d006137824 */ /* 0x000fe200078e020b */
[----:B------:R-:W2:Y:S01]  /*0440*/  LDG.E R22, desc[UR6][R22.64] ;  /* 0x0000000616167981 */ /* 0x000ea2000c1e1900 */
[----:B------:R-:W-:-:S04]  /*0450*/  IMAD.WIDE R26, R27, 0x4, R12 ;  /* 0x000000041b1a7825 */ /* 0x000fc800078e020c */
[----:B------:R-:W-:Y:S02]  /*0460*/  IMAD R21, R24, 0x7d0, R11 ;  /* 0x000007d018157824 */ /* 0x000fe400078e020b */
[----:B------:R-:W-:Y:S01]  /*0470*/  IMAD.WIDE R18, R19, 0x4, R12 ;  /* 0x0000000413127825 */ /* 0x000fe200078e020c */
[----:B------:R0:W2:Y:S03]  /*0480*/  LDG.E R27, desc[UR4][R26.64] ;  /* 0x000000041a1b7981 */ /* 0x0000a6000c1e1900 */
[----:B------:R-:W-:Y:S02]  /*0490*/  IMAD R11, R6, 0x7d0, R25 ;  /* 0x000007d0060b7824 */ /* 0x000fe400078e0219 */
[--C-:B------:R-:W-:Y:S01]  /*04a0*/  IMAD.WIDE R20, R21, 0x4, R12.reuse ;  /* 0x0000000415147825 */ /* 0x100fe200078e020c */
[----:B------:R1:W2:Y:S03]  /*04b0*/  LDG.E R18, desc[UR8][R18.64] ;  /* 0x0000000812127981 */ /* 0x0002a6000c1e1900 */
[----:B------:R-:W-:-:S02]  /*04c0*/  IMAD.WIDE R10, R11, 0x4, R12 ;  /* 0x000000040b0a7825 */ /* 0x000fc400078e020c */
[----:B------:R-:W3:Y:S04]  /*04d0*/  LDG.E R21, desc[UR10][R20.64] ;  /* 0x0000000a14157981 */ /* 0x000ee8000c1e1900 */
[----:B------:R-:W3:Y:S01]  /*04e0*/  LDG.E R29, desc[UR12][R10.64] ;  /* 0x0000000c0a1d7981 */ /* 0x000ee2000c1e1900 */
[----:B0-----:R-:W-:Y:S01]  /*04f0*/  VIADD R26, R9, 0x1 ;  /* 0x00000001091a7836 */ /* 0x001fe20000000000 */
[----:B------:R-:W-:Y:S03]  /*0500*/  BSSY.RECONVERGENT B1, `(.L_x_17) ;  /* 0x0000015000017945 */ /* 0x000fe60003800200 */
[----:B-1----:R-:W-:Y:S01]  /*0510*/  IMAD.HI R19, R26, 0x10624dd3, RZ ;  /* 0x10624dd31a137827 */ /* 0x002fe200078e02ff */
[----:B--2---:R-:W-:-:S04]  /*0520*/  IADD3 R28, PT, PT, R18, R22, R27 ;  /* 0x00000016121c7210 */ /* 0x004fc80007ffe01b */
[----:B---3--:R-:W-:-:S04]  /*0530*/  IADD3 R29, PT, PT, R29, R28, R21 ;  /* 0x0000001c1d1d7210 */ /* 0x008fc80007ffe015 */
[----:B------:R-:W-:Y:S01]  /*0540*/  ISETP.GE.AND P1, PT, R29, 0x1, PT ;  /* 0x000000011d00780c */ /* 0x000fe20003f26270 */
[----:B------:R-:W-:-:S12]  /*0550*/  IMAD.WIDE R22, R7, 0x4, R14 ;  /* 0x0000000407167825 */ /* 0x000fd800078e020e */
[----:B------:R-:W-:Y:S02]  /*0560*/  @P1 R2UR UR6, R16 ;  /* 0x00000000100612ca */ /* 0x000fe400000e0000 */
[----:B------:R-:W-:Y:S01]  /*0570*/  @P1 R2UR UR7, R17 ;  /* 0x00000000110712ca */ /* 0x000fe200000e0000 */
[----:B------:R-:W-:Y:S01]  /*0580*/  @P1 IMAD.MOV.U32 R27, RZ, RZ, 0x1 ;  /* 0x00000001ff1b1424 */ /* 0x000fe200078e00ff */
[----:B------:R0:W-:Y:S11]  /*0590*/  STG.E desc[UR4][R22.64+-0x4], R29 ;  /* 0xfffffc1d16007986 */ /* 0x0001f6000c101904 */
[----:B------:R0:W-:Y:S01]  /*05a0*/  @P1 STG.E desc[UR6][R22.64+-0x4], R27 ;  /* 0xfffffc1b16001986 */ /* 0x0001e2000c101906 */
[----:B------:R-:W-:Y:S05]  /*05b0*/  @P1 BRA `(.L_x_18) ;  /* 0x0000000000241947 */ /* 0x000fea0003800000 */
[----:B------:R-:W-:-:S13]  /*05c0*/  ISETP.GT.AND P1, PT, R29, -0x1, PT ;  /* 0xffffffff1d00780c */ /* 0x000fda0003f24270 */
[C---:B------:R-:W-:Y:S01]  /*05d0*/  @!P1 R2UR UR4, R16.reuse ;  /* 0x00000000100492ca */ /* 0x040fe200000e0000 */
[----:B0-----:R-:W-:Y:S01]  /*05e0*/  @P1 IMAD.MOV.U32 R27, RZ, RZ, 0x3 ;  /* 0x00000003ff1b1424 */ /* 0x001fe200078e00ff */
[C---:B------:R-:W-:Y:S02]  /*05f0*/  @!P1 R2UR UR5, R17.reuse ;  /* 0x00000000110592ca */ /* 0x040fe400000e0000 */
[----:B------:R-:W-:Y:S02]  /*0600*/  @P1 R2UR UR6, R16 ;  /* 0x00000000100612ca */ /* 0x000fe400000e0000 */
[----:B------:R-:W-:Y:S02]  /*0610*/  @P1 R2UR UR7, R17 ;  /* 0x00000000110712ca */ /* 0x000fe400000e0000 */
[----:B------:R-:W-:-:S07]  /*0620*/  @!P1 MOV R21, 0xffffffff ;  /* 0xffffffff00159802 */ /* 0x000fce0000000f00 */
[----:B------:R1:W-:Y:S04]  /*0630*/  @!P1 STG.E desc[UR4][R22.64+-0x4], R21 ;  /* 0xfffffc1516009986 */ /* 0x0003e8000c101904 */
[----:B------:R1:W-:Y:S02]  /*0640*/  @P1 STG.E desc[UR6][R22.64+-0x4], R27 ;  /* 0xfffffc1b16001986 */ /* 0x0003e4000c101906 */
.L_x_18:
[----:B------:R-:W-:Y:S05]  /*0650*/  BSYNC.RECONVERGENT B1 ;  /* 0x0000000000017941 */ /* 0x000fea0003800200 */
.L_x_17:
[----:B------:R-:W-:Y:S01]  /*0660*/  SHF.R.U32.HI R20, RZ, 0x1f, R19 ;  /* 0x0000001fff147819 */ /* 0x000fe20000011613 */
[----:B------:R-:W-:Y:S01]  /*0670*/  VIADD R18, R9, 0xfffff833 ;  /* 0xfffff83309127836 */ /* 0x000fe20000000000 */
[----:B------:R-:W-:Y:S02]  /*0680*/  R2UR UR6, R16 ;  /* 0x00000000100672ca */ /* 0x000fe400000e0000 */
[----:B------:R-:W-:Y:S01]  /*0690*/  LEA.HI.SX32 R19, R19, R20, 0x19 ;  /* 0x0000001413137211 */ /* 0x000fe200078fcaff */
[----:B------:R-:W-:Y:S01]  /*06a0*/  IMAD.HI R20, R18, 0x10624dd3, RZ ;  /* 0x10624dd312147827 */ /* 0x000fe200078e02ff */
[----:B------:R-:W-:Y:S02]  /*06b0*/  R2UR UR7, R17 ;  /* 0x00000000110772ca */ /* 0x000fe400000e0000 */
[----:B------:R-:W-:Y:S01]  /*06c0*/  R2UR UR4, R16 ;  /* 0x00000000100472ca */ /* 0x000fe200000e0000 */
[----:B------:R-:W-:Y:S01]  /*06d0*/  IMAD R19, R19, -0x7d0, R26 ;  /* 0xfffff83013137824 */ /* 0x000fe200078e021a */
[----:B-1----:R-:W-:-:S02]  /*06e0*/  SHF.R.U32.HI R21, RZ, 0x1f, R20 ;  /* 0x0000001fff157819 */ /* 0x002fc40000011614 */
[----:B------:R-:W-:Y:S02]  /*06f0*/  R2UR UR5, R17 ;  /* 0x00000000110572ca */ /* 0x000fe400000e0000 */
[----:B------:R-:W-:Y:S01]  /*0700*/  LEA.HI.SX32 R21, R20, R21, 0x19 ;  /* 0x0000001514157211 */ /* 0x000fe200078fcaff */
[----:B------:R-:W-:Y:S01]  /*0710*/  IMAD R19, R6, 0x7d0, R19 ;  /* 0x000007d006137824 */ /* 0x000fe200078e0213 */
[----:B------:R-:W-:Y:S01]  /*0720*/  R2UR UR8, R16 ;  /* 0x00000000100872ca */ /* 0x000fe200000e0000 */
[----:B0-----:R-:W-:Y:S01]  /*0730*/  IMAD R27, R5, 0x7d0, R25 ;  /* 0x000007d0051b7824 */ /* 0x001fe200078e0219 */
[----:B------:R-:W-:Y:S01]  /*0740*/  R2UR UR9, R17 ;  /* 0x00000000110972ca */ /* 0x000fe200000e0000 */
[----:B------:R-:W-:Y:S01]  /*0750*/  IMAD R29, R21, -0x7d0, R18 ;  /* 0xfffff830151d7824 */ /* 0x000fe200078e0212 */
[----:B------:R0:W2:Y:S01]  /*0760*/  LDG.E R28, desc[UR6][R10.64] ;  /* 0x000000060a1c7981 */ /* 0x0000a2000c1e1900 */
[----:B------:R-:W-:-:S04]  /*0770*/  IMAD.WIDE R20, R19, 0x4, R12 ;  /* 0x0000000413147825 */ /* 0x000fc800078e020c */
[----:B------:R-:W-:Y:S02]  /*0780*/  IMAD.WIDE R26, R27, 0x4, R12 ;  /* 0x000000041b1a7825 */ /* 0x000fe400078e020c */
[----:B------:R-:W2:Y:S02]  /*0790*/  LDG.E R20, desc[UR6][R20.64] ;  /* 0x0000000614147981 */ /* 0x000ea4000c1e1900 */
[----:B------:R-:W-:Y:S02]  /*07a0*/  IMAD R19, R6, 0x7d0, R29 ;  /* 0x000007d006137824 */ /* 0x000fe400078e021d */
[----:B0-----:R-:W-:Y:S01]  /*07b0*/  IMAD R11, R24, 0x7d0, R25 ;  /* 0x000007d0180b7824 */ /* 0x001fe200078e0219 */
[----:B------:R-:W2:Y:S01]  /*07c0*/  LDG.E R27, desc[UR4][R26.64] ;  /* 0x000000041a1b7981 */ /* 0x000ea2000c1e1900 */
[----:B------:R-:W-:-:S04]  /*07d0*/  IMAD.WIDE R18, R19, 0x4, R12 ;  /* 0x0000000413127825 */ /* 0x000fc800078e020c */
[----:B------:R-:W-:Y:S02]  /*07e0*/  IMAD.WIDE R10, R11, 0x4, R12 ;  /* 0x000000040b0a7825 */ /* 0x000fe400078e020c */
[----:B------:R-:W3:Y:S04]  /*07f0*/  LDG.E R18, desc[UR8][R18.64] ;  /* 0x0000000812127981 */ /* 0x000ee8000c1e1900 */
[----:B------:R-:W3:Y:S01]  /*0800*/  LDG.E R10, desc[UR4][R10.64] ;  /* 0x000000040a0a7981 */ /* 0x000ee2000c1e1900 */
[----:B------:R-:W-:Y:S01]  /*0810*/  VIADD R8, R8, 0x2 ;  /* 0x0000000208087836 */ /* 0x000fe20000000000 */
[----:B------:R-:W-:Y:S04]  /*0820*/  BSSY.RECONVERGENT B1, `(.L_x_19) ;  /* 0x0000015000017945 */ /* 0x000fe80003800200 */
[----:B------:R-:W-:-:S02]  /*0830*/  ISETP.NE.AND P1, PT, R8, 0x7e3, PT ;  /* 0x000007e30800780c */ /* 0x000fc40003f25270 */
[----:B--2---:R-:W-:-:S04]  /*0840*/  IADD3 R27, PT, PT, R28, R20, R27 ;  /* 0x000000141c1b7210 */ /* 0x004fc80007ffe01b */
[----:B---3--:R-:W-:-:S04]  /*0850*/  IADD3 R27, PT, PT, R18, R27, R10 ;  /* 0x0000001b121b7210 */ /* 0x008fc80007ffe00a */
[----:B------:R-:W-:Y:S01]  /*0860*/  ISETP.GT.AND P2, PT, R27, RZ, PT ;  /* 0x000000ff1b00720c */ /* 0x000fe20003f44270 */
[----:B------:R0:W-:-:S12]  /*0870*/  STG.E desc[UR4][R22.64], R27 ;  /* 0x0000001b16007986 */ /* 0x0001d8000c101904 */
[----:B0-----:R-:W-:Y:S05]  /*0880*/  @P2 BRA `(.L_x_20) ;  /* 0x0000000000282947 */ /* 0x001fea0003800000 */
[----:B------:R-:W-:-:S13]  /*0890*/  ISETP.GE.AND P2, PT, R27, RZ, PT ;  /* 0x000000ff1b00720c */ /* 0x000fda0003f46270 */
[C---:B------:R-:W-:Y:S01]  /*08a0*/  @P2 R2UR UR4, R16.reuse ;  /* 0x00000000100422ca */ /* 0x040fe200000e0000 */
[----:B------:R-:W-:Y:S01]  /*08b0*/  @P2 IMAD.MOV.U32 R11, RZ, RZ, 0x3 ;  /* 0x00000003ff0b2424 */ /* 0x000fe200078e00ff */
[C---:B------:R-:W-:Y:S02]  /*08c0*/  @P2 R2UR UR5, R17.reuse ;  /* 0x00000000110522ca */ /* 0x040fe400000e0000 */
[----:B------:R-:W-:Y:S02]  /*08d0*/  @!P2 R2UR UR6, R16 ;  /* 0x000000001006a2ca */ /* 0x000fe400000e0000 */
[----:B------:R-:W-:Y:S02]  /*08e0*/  @!P2 R2UR UR7, R17 ;  /* 0x000000001107a2ca */ /* 0x000fe400000e0000 */
[----:B------:R-:W-:-:S07]  /*08f0*/  @!P2 MOV R19, 0xffffffff ;  /* 0xffffffff0013a802 */ /* 0x000fce0000000f00 */
[----:B------:R1:W-:Y:S04]  /*0900*/  @P2 STG.E desc[UR4][R22.64], R11 ;  /* 0x0000000b16002986 */ /* 0x0003e8000c101904 */
[----:B------:R1:W-:Y:S01]  /*0910*/  @!P2 STG.E desc[UR6][R22.64], R19 ;  /* 0x000000131600a986 */ /* 0x0003e2000c101906 */
[----:B------:R-:W-:Y:S05]  /*0920*/  BRA `(.L_x_21) ;  /* 0x0000000000107947 */ /* 0x000fea0003800000 */
.L_x_20:
[----:B------:R-:W-:Y:S01]  /*0930*/  R2UR UR4, R16 ;  /* 0x00000000100472ca */ /* 0x000fe200000e0000 */
[----:B------:R-:W-:Y:S01]  /*0940*/  IMAD.MOV.U32 R11, RZ, RZ, 0x1 ;  /* 0x00000001ff0b7424 */ /* 0x000fe200078e00ff */
[----:B------:R-:W-:-:S13]  /*0950*/  R2UR UR5, R17 ;  /* 0x00000000110572ca */ /* 0x000fda00000e0000 */
[----:B------:R0:W-:Y:S02]  /*0960*/  STG.E desc[UR4][R22.64], R11 ;  /* 0x0000000b16007986 */ /* 0x0001e4000c101904 */
.L_x_21:
[----:B------:R-:W-:Y:S05]  /*0970*/  BSYNC.RECONVERGENT B1 ;  /* 0x0000000000017941 */ /* 0x000fea0003800200 */
.L_x_19:
[----:B------:R-:W-:Y:S02]  /*0980*/  VIADD R9, R9, 0x2 ;  /* 0x0000000209097836 */ /* 0x000fe40000000000 */
[----:B------:R-:W-:Y:S01]  /*0990*/  VIADD R7, R7, 0x2 ;  /* 0x0000000207077836 */ /* 0x000fe20000000000 */
[----:B------:R-:W-:Y:S06]  /*09a0*/  @P1 BRA `(.L_x_22) ;  /* 0xfffffff800341947 */ /* 0x000fec000383ffff */
[----:B------:R-:W-:Y:S05]  /*09b0*/  @P0 BRA `(.L_x_23) ;  /* 0xfffffff400e00947 */ /* 0x000fea000383ffff */
.L_x_16:
[----:B------:R-:W-:Y:S05]  /*09c0*/  BSYNC.RECONVERGENT B0 ;  /* 0x0000000000007941 */ /* 0x000fea0003800200 */
.L_x_15:
[----:B------:R-:W-:Y:S06]  /*09d0*/  BAR.SYNC.DEFER_BLOCKING 0x0 ;  /* 0x0000000000007b1d */ /* 0x000fec0000010000 */
[----:B------:R-:W-:Y:S05]  /*09e0*/  EXIT ;  /* 0x000000000000794d */ /* 0x000fea0003800000 */
.L_x_24:
        /* <DEDUP_REMOVED lines=9> */
.L_x_29:


//--------------------- .text._Z13isingModel_v1PiS_ --------------------------
	.section	.text._Z13isingModel_v1PiS_,"ax",@progbits
	.align	128
        .global         _Z13isingModel_v1PiS_
        .type           _Z13isingModel_v1PiS_,@function
        .size           _Z13isingModel_v1PiS_,(.L_x_30 - _Z13isingModel_v1PiS_)
        .other          _Z13isingModel_v1PiS_,@"STO_CUDA_ENTRY STV_DEFAULT"
_Z13isingModel_v1PiS_:
.text._Z13isingModel_v1PiS_:
[----:B------:R-:W-:Y:S01]  /*0000*/  LDC R1, c[0x0][0x37c] ;  /* 0x0000df00ff017b82 */ /* 0x000fe20000000800 */
[----:B------:R-:W0:Y:S07]  /*0010*/  S2R R0, SR_TID.X ;  /* 0x0000000000007919 */ /* 0x000e2e0000002100 */
[----:B------:R-:W0:Y:S08]  /*0020*/  S2UR UR4, SR_CTAID.X ;  /* 0x00000000000479c3 */ /* 0x000e300000002500 */
[----:B------:R-:W0:Y:S02]  /*0030*/  LDC R3, c[0x0][0x360] ;  /* 0x0000d800ff037b82 */ /* 0x000e240000000800 */
[----:B0-----:R-:W-:Y:S01]  /*0040*/  IMAD R0, R3, UR4, R0 ;  /* 0x0000000403007c24 */ /* 0x001fe2000f8e0200 */
[----:B------:R-:W0:Y:S03]  /*0050*/  LDCU.64 UR4, c[0x0][0x358] ;  /* 0x00006b00ff0477ac */ /* 0x000e260008000a00 */
[----:B------:R-:W-:-:S05]  /*0060*/  IMAD.HI R7, R0, 0x10624dd3, RZ ;  /* 0x10624dd300077827 */ /* 0x000fca00078e02ff */
[----:B------:R-:W-:-:S04]  /*0070*/  SHF.R.U32.HI R2, RZ, 0x1f, R7 ;  /* 0x0000001fff027819 */ /* 0x000fc80000011607 */
[----:B------:R-:W-:-:S05]  /*0080*/  LEA.HI.SX32 R7, R7, R2, 0x19 ;  /* 0x0000000207077211 */ /* 0x000fca00078fcaff */
[C---:B------:R-:W-:Y:S02]  /*0090*/  IMAD R4, R7.reuse, -0x7d0, R0 ;  /* 0xfffff83007047824 */ /* 0x040fe400078e0200 */
[----:B------:R-:W-:-:S03]  /*00a0*/  IMAD.HI R10, R7, 0x10624dd3, RZ ;  /* 0x10624dd3070a7827 */ /* 0x000fc600078e02ff */
[C---:B------:R-:W-:Y:S01]  /*00b0*/  ISETP.GE.AND P0, PT, R4.reuse, 0x1, PT ;  /* 0x000000010400780c */ /* 0x040fe20003f06270 */
[----:B------:R-:W-:Y:S01]  /*00c0*/  VIADD R5, R4, 0x1 ;  /* 0x0000000104057836 */ /* 0x000fe20000000000 */
[----:B------:R-:W-:Y:S01]  /*00d0*/  SHF.R.U32.HI R11, RZ, 0x1f, R10 ;  /* 0x0000001fff0b7819 */ /* 0x000fe2000001160a */
[----:B------:R-:W-:-:S03]  /*00e0*/  VIADD R12, R7, 0x1 ;  /* 0x00000001070c7836 */ /* 0x000fc60000000000 */
[----:B------:R-:W-:Y:S01]  /*00f0*/  PRMT R2, R5, 0x9910, RZ ;  /* 0x0000991005027816 */ /* 0x000fe200000000ff */
[----:B------:R-:W-:Y:S01]  /*0100*/  IMAD.HI R14, R12, 0x10624dd3, RZ ;  /* 0x10624dd30c0e7827 */ /* 0x000fe200078e02ff */
[----:B------:R-:W-:-:S03]  /*0110*/  LEA.HI.SX32 R10, R10, R11, 0x19 ;  /* 0x0000000b0a0a7211 */ /* 0x000fc600078fcaff */
[----:B------:R-:W-:Y:S01]  /*0120*/  IMAD R2, R2, -0x7ced, RZ ;  /* 0xffff831302027824 */ /* 0x000fe200078e02ff */
[----:B------:R-:W-:Y:S01]  /*0130*/  SHF.R.U32.HI R11, RZ, 0x1f, R14 ;  /* 0x0000001fff0b7819 */ /* 0x000fe2000001160e */
[----:B------:R-:W-:-:S03]  /*0140*/  IMAD R10, R10, -0x7d0, R7 ;  /* 0xfffff8300a0a7824 */ /* 0x000fc600078e0207 */
[----:B------:R-:W-:Y:S02]  /*0150*/  LEA.HI.SX32 R2, R2, R5, 0x10 ;  /* 0x0000000502027211 */ /* 0x000fe400078f82ff */
[----:B------:R-:W-:Y:S02]  /*0160*/  LEA.HI.SX32 R11, R14, R11, 0x19 ;  /* 0x0000000b0e0b7211 */ /* 0x000fe400078fcaff */
[C---:B------:R-:W-:Y:S02]  /*0170*/  LOP3.LUT R3, R2.reuse, 0xffff, RZ, 0xc0, !PT ;  /* 0x0000ffff02037812 */ /* 0x040fe400078ec0ff */
[----:B------:R-:W-:Y:S01]  /*0180*/  PRMT R6, R2, 0x9910, RZ ;  /* 0x0000991002067816 */ /* 0x000fe200000000ff */
[----:B------:R-:W-:Y:S01]  /*0190*/  IMAD.HI R2, R0, 0x431bde83, RZ ;  /* 0x431bde8300027827 */ /* 0x000fe200078e02ff */
[----:B------:R-:W-:-:S03]  /*01a0*/  SHF.R.U32.HI R3, RZ, 0xf, R3 ;  /* 0x0000000fff037819 */ /* 0x000fc60000011603 */
[----:B------:R-:W-:Y:S01]  /*01b0*/  IMAD R11, R11, -0x7d0, R12 ;  /* 0xfffff8300b0b7824 */ /* 0x000fe200078e020c */
[----:B------:R-:W-:Y:S02]  /*01c0*/  LEA.HI.SX32 R6, R6, R3, 0x16 ;  /* 0x0000000306067211 */ /* 0x000fe400078fb2ff */
[----:B------:R-:W-:Y:S01]  /*01d0*/  SHF.R.U32.HI R3, RZ, 0x1f, R2 ;  /* 0x0000001fff037819 */ /* 0x000fe20000011602 */
[----:B------:R-:W-:Y:S01]  /*01e0*/  IMAD R11, R11, 0x7d0, R4 ;  /* 0x000007d00b0b7824 */ /* 0x000fe200078e0204 */
[----:B------:R-:W-:Y:S02]  /*01f0*/  PRMT R15, R6, 0x9910, RZ ;  /* 0x00009910060f7816 */ /* 0x000fe400000000ff */
[----:B------:R-:W-:Y:S02]  /*0200*/  IADD3 R6, PT, PT, R7, 0x7cf, RZ ;  /* 0x000007cf07067810 */ /* 0x000fe40007ffe0ff */
[----:B------:R-:W-:Y:S01]  /*0210*/  LEA.HI.SX32 R13, R2, R3, 0xc ;  /* 0x00000003020d7211 */ /* 0x000fe200078f62ff */
[----:B------:R-:W-:Y:S01]  /*0220*/  IMAD R15, R15, 0x7d0, RZ ;  /* 0x000007d00f0f7824 */ /* 0x000fe200078e02ff */
[----:B------:R-:W1:Y:S01]  /*0230*/  LDC.64 R2, c[0x0][0x380] ;  /* 0x0000e000ff027b82 */ /* 0x000e620000000a00 */
[----:B------:R-:W-:-:S03]  /*0240*/  IMAD.HI R8, R6, 0x10624dd3, RZ ;  /* 0x10624dd306087827 */ /* 0x000fc600078e02ff */
[----:B------:R-:W-:Y:S02]  /*0250*/  IADD3 R15, PT, PT, RZ, -R15, RZ ;  /* 0x8000000fff0f7210 */ /* 0x000fe40007ffe0ff */
[----:B------:R-:W-:-:S04]  /*0260*/  SHF.R.U32.HI R9, RZ, 0x1f, R8 ;  /* 0x0000001fff097819 */ /* 0x000fc80000011608 */
[----:B------:R-:W-:Y:S02]  /*0270*/  LEA.HI.SX32 R9, R8, R9, 0x19 ;  /* 0x0000000908097211 */ /* 0x000fe400078fcaff */
[----:B------:R-:W-:Y:S01]  /*0280*/  PRMT R8, R15, 0x7710, RZ ;  /* 0x000077100f087816 */ /* 0x000fe200000000ff */
[C---:B------:R-:W-:Y:S02]  /*0290*/  VIADD R15, R4.reuse, 0x7cf ;  /* 0x000007cf040f7836 */ /* 0x040fe40000000000 */
[----:B------:R-:W-:Y:S01]  /*02a0*/  @P0 VIADD R15, R4, 0xffffffff ;  /* 0xffffffff040f0836 */ /* 0x000fe20000000000 */
[----:B------:R-:W-:Y:S01]  /*02b0*/  IADD3 R7, PT, PT, R5, R8, RZ ;  /* 0x0000000805077210 */ /* 0x000fe20007ffe0ff */
[----:B------:R-:W-:Y:S02]  /*02c0*/  IMAD R5, R9, -0x7d0, R6 ;  /* 0xfffff83009057824 */ /* 0x000fe400078e0206 */
[----:B------:R-:W-:Y:S01]  /*02d0*/  IMAD R9, R13, -0x3d0900, R0 ;  /* 0xffc2f7000d097824 */ /* 0x000fe200078e0200 */
[----:B------:R-:W-:Y:S01]  /*02e0*/  PRMT R6, R7, 0x9910, RZ ;  /* 0x0000991007067816 */ /* 0x000fe200000000ff */
[----:B------:R-:W-:-:S02]  /*02f0*/  IMAD R7, R10, 0x7d0, R15 ;  /* 0x000007d00a077824 */ /* 0x000fc400078e020f */
[----:B------:R-:W-:Y:S01]  /*0300*/  IMAD R5, R5, 0x7d0, R4 ;  /* 0x000007d005057824 */ /* 0x000fe200078e0204 */
[----:B------:R-:W-:Y:S01]  /*0310*/  MOV R13, R6 ;  /* 0x00000006000d7202 */ /* 0x000fe20000000f00 */
[----:B-1----:R-:W-:-:S04]  /*0320*/  IMAD.WIDE R8, R9, 0x4, R2 ;  /* 0x0000000409087825 */ /* 0x002fc800078e0202 */
[----:B------:R-:W-:Y:S02]  /*0330*/  IMAD.WIDE R6, R7, 0x4, R2 ;  /* 0x0000000407067825 */ /* 0x000fe400078e0202 */
[----:B0-----:R-:W2:Y:S02]  /*0340*/  LDG.E R8, desc[UR4][R8.64] ;  /* 0x0000000408087981 */ /* 0x001ea4000c1e1900 */
[----:B------:R-:W-:Y:S02]  /*0350*/  IMAD R13, R10, 0x7d0, R13 ;  /* 0x000007d00a0d7824 */ /* 0x000fe400078e020d */
[--C-:B------:R-:W-:Y:S01]  /*0360*/  IMAD.WIDE R4, R5, 0x4, R2.reuse ;  /* 0x0000000405047825 */ /* 0x100fe200078e0202 */
[----:B------:R-:W2:Y:S03]  /*0370*/  LDG.E R7, desc[UR4][R6.64] ;  /* 0x0000000406077981 */ /* 0x000ea6000c1e1900 */
[----:B------:R-:W-:-:S02]  /*0380*/  IMAD.WIDE R10, R11, 0x4, R2 ;  /* 0x000000040b0a7825 */ /* 0x000fc400078e0202 */
[----:B------:R-:W2:Y:S02]  /*0390*/  LDG.E R4, desc[UR4][R4.64] ;  /* 0x0000000404047981 */ /* 0x000ea4000c1e1900 */
[----:B------:R-:W-:Y:S02]  /*03a0*/  IMAD.WIDE R2, R13, 0x4, R2 ;  /* 0x000000040d027825 */ /* 0x000fe400078e0202 */
[----:B------:R-:W3:Y:S01]  /*03b0*/  LDG.E R11, desc[UR4][R10.64] ;  /* 0x000000040a0b7981 */ /* 0x000ee2000c1e1900 */
[----:B------:R-:W0:Y:S03]  /*03c0*/  LDC.64 R12, c[0x0][0x388] ;  /* 0x0000e200ff0c7b82 */ /* 0x000e260000000a00 */
[----:B------:R-:W3:Y:S01]  /*03d0*/  LDG.E R2, desc[UR4][R2.64] ;  /* 0x0000000402027981 */ /* 0x000ee2000c1e1900 */
[----:B------:R-:W-:Y:S01]  /*03e0*/  BSSY.RECONVERGENT B0, `(.L_x_25) ;  /* 0x000000e000007945 */ /* 0x000fe20003800200 */
[----:B--2---:R-:W-:-:S04]  /*03f0*/  IADD3 R14, PT, PT, R8, R7, R4 ;  /* 0x00000007080e7210 */ /* 0x004fc80007ffe004 */
[----:B---3--:R-:W-:-:S04]  /*0400*/  IADD3 R15, PT, PT, R2, R14, R11 ;  /* 0x0000000e020f7210 */ /* 0x008fc80007ffe00b */
[----:B------:R-:W-:Y:S01]  /*0410*/  ISETP.GE.AND P0, PT, R15, 0x1, PT ;  /* 0x000000010f00780c */ /* 0x000fe20003f06270 */
[----:B0-----:R-:W-:-:S05]  /*0420*/  IMAD.WIDE R8, R0, 0x4, R12 ;  /* 0x0000000400087825 */ /* 0x001fca00078e020c */
[----:B------:R0:W-:Y:S07]  /*0430*/  STG.E desc[UR4][R8.64], R15 ;  /* 0x0000000f08007986 */ /* 0x0001ee000c101904 */
[----:B------:R-:W-:-:S05]  /*0440*/  @P0 IMAD.MOV.U32 R7, RZ, RZ, 0x1 ;  /* 0x00000001ff070424 */ /* 0x000fca00078e00ff */
[----:B------:R0:W-:Y:S01]  /*0450*/  @P0 STG.E desc[UR4][R8.64], R7 ;  /* 0x0000000708000986 */ /* 0x0001e2000c101904 */
[----:B------:R-:W-:Y:S05]  /*0460*/  @P0 BRA `(.L_x_26) ;  /* 0x0000000000140947 */ /* 0x000fea0003800000 */
[----:B------:R-:W-:-:S13]  /*0470*/  ISETP.GT.AND P0, PT, R15, -0x1, PT ;  /* 0xffffffff0f00780c */ /* 0x000fda0003f04270 */
[----:B------:R-:W-:Y:S01]  /*0480*/  @!P0 MOV R3, 0xffffffff ;  /* 0xffffffff00038802 */ /* 0x000fe20000000f00 */
[----:B------:R-:W-:-:S04]  /*0490*/  @P0 IMAD.MOV.U32 R5, RZ, RZ, 0x3 ;  /* 0x00000003ff050424 */ /* 0x000fc800078e00ff */
[----:B------:R1:W-:Y:S04]  /*04a0*/  @!P0 STG.E desc[UR4][R8.64], R3 ;  /* 0x0000000308008986 */ /* 0x0003e8000c101904 */
[----:B------:R1:W-:Y:S02]  /*04b0*/  @P0 STG.E desc[UR4][R8.64], R5 ;  /* 0x0000000508000986 */ /* 0x0003e4000c101904 */
.L_x_26:
[----:B------:R-:W-:Y:S05]  /*04c0*/  BSYNC.RECONVERGENT B0 ;  /* 0x0000000000007941 */ /* 0x000fea0003800200 */
.L_x_25:
[----:B------:R-:W-:Y:S06]  /*04d0*/  BAR.SYNC.DEFER_BLOCKING 0x0 ;  /* 0x0000000000007b1d */ /* 0x000fec0000010000 */
[----:B------:R-:W-:Y:S05]  /*04e0*/  EXIT ;  /* 0x000000000000794d */ /* 0x000fea0003800000 */
.L_x_27:
        /* <DEDUP_REMOVED lines=9> */
.L_x_30:


//--------------------- .nv.shared._Z13isingModel_v3PiS_ --------------------------
	.section	.nv.shared._Z13isingModel_v3PiS_,"aw",@nobits
	.sectionflags	@""
	.align	4
.nv.shared._Z13isingModel_v3PiS_:
	.zero		9024


//--------------------- .nv.shared.reserved.0     --------------------------
	.section	.nv.shared.reserved.0,"aw",@nobits
	.weak		__nv_reservedSMEM_offset_0_alias
	.size		__nv_reservedSMEM_offset_0_alias, 0, 64
	.other		__nv_reservedSMEM_offset_0_alias,@"STO_CUDA_RESERVED_SHARED STV_DEFAULT"
__nv_reservedSMEM_offset_0_alias:
	.zero		0
	.zero		64


//--------------------- .nv.constant0._Z13isingModel_v3PiS_ --------------------------
	.section	.nv.constant0._Z13isingModel_v3PiS_,"a",@progbits
	.sectionflags	@""
	.align	4
.nv.constant0._Z13isingModel_v3PiS_:
	.zero		912


//--------------------- .nv.constant0._Z13isingModel_v2PiS_ --------------------------
	.section	.nv.constant0._Z13isingModel_v2PiS_,"a",@progbits
	.sectionflags	@""
	.align	4
.nv.constant0._Z13isingModel_v2PiS_:
	.zero		912


//--------------------- .nv.constant0._Z13isingModel_v1PiS_ --------------------------
	.section	.nv.constant0._Z13isingModel_v1PiS_,"a",@progbits
	.sectionflags	@""
	.align	4
.nv.constant0._Z13isingModel_v1PiS_:
	.zero		912


//--------------------- SYMBOLS --------------------------

	.type		.nv.reservedSmem.offset0,@object
	.size		.nv.reservedSmem.offset0,0x4
	.type		.nv.reservedSmem.cap,@object
	.size		.nv.reservedSmem.cap,0x4
